def attn_fwd(
    Q,
    K,
    V,
    Out,
    Lse,
    sm_scale,
    stride_qz,
    stride_qh,
    stride_qm,
    stride_qk,
    stride_kz,
    stride_kh,
    stride_kn,
    stride_kk,
    stride_vz,
    stride_vh,
    stride_vn,
    stride_vk,
    stride_oz,
    stride_oh,
    stride_om,
    stride_ok,
    seqlen_q,
    seqlen_k,
    BLOCK_M: tl.constexpr,
    BLOCK_N: tl.constexpr,
    HEAD_DIM: tl.constexpr,
    CAUSAL: tl.constexpr,
):
    start_m = tl.program_id(0)
    off_hz = tl.program_id(1)
    q_off = off_hz * stride_qh
    k_off = off_hz * stride_kh
    v_off = off_hz * stride_vh
    offs_m = start_m * BLOCK_M + tl.arange(0, BLOCK_M)
    offs_d = tl.arange(0, HEAD_DIM)
    offs_n = tl.arange(0, BLOCK_N)
    q_ptrs = Q + q_off + offs_m[:, None] * stride_qm + offs_d[None, :] * stride_qk
    k_ptrs = K + k_off + offs_d[:, None] * stride_kk + offs_n[None, :] * stride_kn
    v_ptrs = V + v_off + offs_n[:, None] * stride_vn + offs_d[None, :] * stride_vk
    m_i = tl.full([BLOCK_M], float("-inf"), dtype=tl.float32)
    l_i = tl.zeros([BLOCK_M], dtype=tl.float32) + 1.0
    acc = tl.zeros([BLOCK_M, HEAD_DIM], dtype=tl.float32)
    q = tl.load(q_ptrs)
    acc, l_i, m_i = _attn_fwd_inner(
        acc,
        l_i,
        m_i,
        q,
        k_ptrs,
        v_ptrs,
        sm_scale,
        stride_kn,
        stride_vn,
        start_m,
        seqlen_k,
        BLOCK_M,
        BLOCK_N,
        HEAD_DIM,
        CAUSAL,
    )
    acc = acc / l_i[:, None]
    lse = m_i + tl.math.log2(l_i) / 1.4426950408889634
    o_ptrs = (
        Out
        + off_hz * stride_oh
        + offs_m[:, None] * stride_om
        + offs_d[None, :] * stride_ok
    )
    tl.store(o_ptrs, acc.to(Out.dtype.element_ty))
    tl.store(Lse + off_hz * seqlen_q + offs_m, lse)

# config = {"BLOCK_M": 256, "BLOCK_N": 32, "HEAD_DIM": 128, "arch": "sm_90", "causal": true, "dtype": "bf16", "num_stages": 2, "num_warps": 8}
# arch = sm_90


// ===== COMPILED SASS (sm_90a) =====

	.target	sm_90a

	.elftype	@"ET_EXEC"


//--------------------- .note.nv.tkinfo           --------------------------
	.section	.note.nv.tkinfo,"",@"SHT_NOTE"
	.sectionflags	@"SHF_NOTE_NV_TKINFO"
	.tkinfo
        /*0018*/ 	.word	0x00000002
        /*0030*/ 	.string	""
        /*0030*/ 	.string	"ptxas"
        /*0030*/ 	.string	"Cuda compilation tools, release 13.0, V13.0.88"
        /*0030*/ 	.string	"Build cuda_13.0.r13.0/compiler.36424714_0"
        /*0030*/ 	.string	"-v  -suppress-debug-info  -lineinfo  -arch sm_90a "



//--------------------- .note.nv.cuinfo           --------------------------
	.section	.note.nv.cuinfo,"",@"SHT_NOTE"
	.sectionflags	@"SHF_NOTE_NV_CUINFO"
        /*0018*/ 	.short	0x0002
        /*001a*/ 	.short	0x005a
        /*001c*/ 	.short	0x0082
	.zero		2


//--------------------- .nv.info                  --------------------------
	.section	.nv.info,"",@"SHT_CUDA_INFO"
	.align	4


	//----- nvinfo : EIATTR_REGCOUNT
	.align		4
        /*0000*/ 	.byte	0x04, 0x2f
        /*0002*/ 	.short	(.L_2 - .L_1)
	.align		4
.L_1:
        /*0004*/ 	.word	index@(attn_fwd)
        /*0008*/ 	.word	0x000000ff


	//----- nvinfo : EIATTR_FRAME_SIZE
	.align		4
.L_2:
        /*000c*/ 	.byte	0x04, 0x11
        /*000e*/ 	.short	(.L_4 - .L_3)
	.align		4
.L_3:
        /*0010*/ 	.word	index@(attn_fwd)
        /*0014*/ 	.word	0x00000030


	//----- nvinfo : EIATTR_MIN_STACK_SIZE
	.align		4
.L_4:
        /*0018*/ 	.byte	0x04, 0x12
        /*001a*/ 	.short	(.L_6 - .L_5)
	.align		4
.L_5:
        /*001c*/ 	.word	index@(attn_fwd)
        /*0020*/ 	.word	0x00000030
.L_6:


//--------------------- .nv.compat                --------------------------
	.section	.nv.compat,"",@"SHT_CUDA_COMPAT_INFO"
	.align	4
        /*0000*/ 	.byte	0x02, 0x09, 0x01, 0x00, 0x02, 0x02, 0x04, 0x00, 0x02, 0x05, 0x05, 0x00, 0x03, 0x07, 0x01, 0x01
        /*0010*/ 	.byte	0x02, 0x03, 0x00, 0x00, 0x02, 0x06, 0x01, 0x00, 0x04, 0x0b, 0x08, 0x00, 0x00, 0x00, 0x00, 0x00
        /*0020*/ 	.byte	0x00, 0x00, 0x00, 0x00


//--------------------- .nv.info.attn_fwd         --------------------------
	.section	.nv.info.attn_fwd,"",@"SHT_CUDA_INFO"
	.sectionflags	@""
	.align	4


	//----- nvinfo : EIATTR_CUDA_API_VERSION
	.align		4
        /*0000*/ 	.byte	0x04, 0x37
        /*0002*/ 	.short	(.L_8 - .L_7)
.L_7:
        /*0004*/ 	.word	0x00000082


	//----- nvinfo : EIATTR_KPARAM_INFO
	.align		4
.L_8:
        /*0008*/ 	.byte	0x04, 0x17
        /*000a*/ 	.short	(.L_10 - .L_9)
.L_9:
        /*000c*/ 	.word	0x00000000
        /*0010*/ 	.short	0x0019
        /*0012*/ 	.short	0x0080
        /*0014*/ 	.byte	0x00, 0xf4, 0x21, 0x00


	//----- nvinfo : EIATTR_KPARAM_INFO
	.align		4
.L_10:
        /*0018*/ 	.byte	0x04, 0x17
        /*001a*/ 	.short	(.L_12 - .L_11)
.L_11:
        /*001c*/ 	.word	0x00000000
        /*0020*/ 	.short	0x0018
        /*0022*/ 	.short	0x0078
        /*0024*/ 	.byte	0x00, 0xf4, 0x21, 0x00


	//----- nvinfo : EIATTR_KPARAM_INFO
	.align		4
.L_12:
        /*0028*/ 	.byte	0x04, 0x17
        /*002a*/ 	.short	(.L_14 - .L_13)
.L_13:
        /*002c*/ 	.word	0x00000000
        /*0030*/ 	.short	0x0017
        /*0032*/ 	.short	0x0070
        /*0034*/ 	.byte	0x00, 0xf0, 0x11, 0x00


	//----- nvinfo : EIATTR_KPARAM_INFO
	.align		4
.L_14:
        /*0038*/ 	.byte	0x04, 0x17
        /*003a*/ 	.short	(.L_16 - .L_15)
.L_15:
        /*003c*/ 	.word	0x00000000
        /*0040*/ 	.short	0x0016
        /*0042*/ 	.short	0x006c
        /*0044*/ 	.byte	0x00, 0xf0, 0x11, 0x00


	//----- nvinfo : EIATTR_KPARAM_INFO
	.align		4
.L_16:
        /*0048*/ 	.byte	0x04, 0x17
        /*004a*/ 	.short	(.L_18 - .L_17)
.L_17:
        /*004c*/ 	.word	0x00000000
        /*0050*/ 	.short	0x0015
        /*0052*/ 	.short	0x0068
        /*0054*/ 	.byte	0x00, 0xf0, 0x11, 0x00


	//----- nvinfo : EIATTR_KPARAM_INFO
	.align		4
.L_18:
        /*0058*/ 	.byte	0x04, 0x17
        /*005a*/ 	.short	(.L_20 - .L_19)
.L_19:
        /*005c*/ 	.word	0x00000000
        /*0060*/ 	.short	0x0014
        /*0062*/ 	.short	0x0064
        /*0064*/ 	.byte	0x00, 0xf0, 0x11, 0x00


	//----- nvinfo : EIATTR_KPARAM_INFO
	.align		4
.L_20:
        /*0068*/ 	.byte	0x04, 0x17
        /*006a*/ 	.short	(.L_22 - .L_21)
.L_21:
        /*006c*/ 	.word	0x00000000
        /*0070*/ 	.short	0x0013
        /*0072*/ 	.short	0x0060
        /*0074*/ 	.byte	0x00, 0xf0, 0x11, 0x00


	//----- nvinfo : EIATTR_KPARAM_INFO
	.align		4
.L_22:
        /*0078*/ 	.byte	0x04, 0x17
        /*007a*/ 	.short	(.L_24 - .L_23)
.L_23:
        /*007c*/ 	.word	0x00000000
        /*0080*/ 	.short	0x0012
        /*0082*/ 	.short	0x005c
        /*0084*/ 	.byte	0x00, 0xf0, 0x11, 0x00


	//----- nvinfo : EIATTR_KPARAM_INFO
	.align		4
.L_24:
        /*0088*/ 	.byte	0x04, 0x17
        /*008a*/ 	.short	(.L_26 - .L_25)
.L_25:
        /*008c*/ 	.word	0x00000000
        /*0090*/ 	.short	0x0011
        /*0092*/ 	.short	0x0058
        /*0094*/ 	.byte	0x00, 0xf0, 0x11, 0x00


	//----- nvinfo : EIATTR_KPARAM_INFO
	.align		4
.L_26:
        /*0098*/ 	.byte	0x04, 0x17
        /*009a*/ 	.short	(.L_28 - .L_27)
.L_27:
        /*009c*/ 	.word	0x00000000
        /*00a0*/ 	.short	0x0010
        /*00a2*/ 	.short	0x0054
        /*00a4*/ 	.byte	0x00, 0xf0, 0x11, 0x00


	//----- nvinfo : EIATTR_KPARAM_INFO
	.align		4
.L_28:
        /*00a8*/ 	.byte	0x04, 0x17
        /*00aa*/ 	.short	(.L_30 - .L_29)
.L_29:
        /*00ac*/ 	.word	0x00000000
        /*00b0*/ 	.short	0x000f
        /*00b2*/ 	.short	0x0050
        /*00b4*/ 	.byte	0x00, 0xf0, 0x11, 0x00


	//----- nvinfo : EIATTR_KPARAM_INFO
	.align		4
.L_30:
        /*00b8*/ 	.byte	0x04, 0x17
        /*00ba*/ 	.short	(.L_32 - .L_31)
.L_31:
        /*00bc*/ 	.word	0x00000000
        /*00c0*/ 	.short	0x000e
        /*00c2*/ 	.short	0x004c
        /*00c4*/ 	.byte	0x00, 0xf0, 0x11, 0x00


	//----- nvinfo : EIATTR_KPARAM_INFO
	.align		4
.L_32:
        /*00c8*/ 	.byte	0x04, 0x17
        /*00ca*/ 	.short	(.L_34 - .L_33)
.L_33:
        /*00cc*/ 	.word	0x00000000
        /*00d0*/ 	.short	0x000d
        /*00d2*/ 	.short	0x0048
        /*00d4*/ 	.byte	0x00, 0xf0, 0x11, 0x00


	//----- nvinfo : EIATTR_KPARAM_INFO
	.align		4
.L_34:
        /*00d8*/ 	.byte	0x04, 0x17
        /*00da*/ 	.short	(.L_36 - .L_35)
.L_35:
        /*00dc*/ 	.word	0x00000000
        /*00e0*/ 	.short	0x000c
        /*00e2*/ 	.short	0x0044
        /*00e4*/ 	.byte	0x00, 0xf0, 0x11, 0x00


	//----- nvinfo : EIATTR_KPARAM_INFO
	.align		4
.L_36:
        /*00e8*/ 	.byte	0x04, 0x17
        /*00ea*/ 	.short	(.L_38 - .L_37)
.L_37:
        /*00ec*/ 	.word	0x00000000
        /*00f0*/ 	.short	0x000b
        /*00f2*/ 	.short	0x0040
        /*00f4*/ 	.byte	0x00, 0xf0, 0x11, 0x00


	//----- nvinfo : EIATTR_KPARAM_INFO
	.align		4
.L_38:
        /*00f8*/ 	.byte	0x04, 0x17
        /*00fa*/ 	.short	(.L_40 - .L_39)
.L_39:
        /*00fc*/ 	.word	0x00000000
        /*0100*/ 	.short	0x000a
        /*0102*/ 	.short	0x003c
        /*0104*/ 	.byte	0x00, 0xf0, 0x11, 0x00


	//----- nvinfo : EIATTR_KPARAM_INFO
	.align		4
.L_40:
        /*0108*/ 	.byte	0x04, 0x17
        /*010a*/ 	.short	(.L_42 - .L_41)
.L_41:
        /*010c*/ 	.word	0x00000000
        /*0110*/ 	.short	0x0009
        /*0112*/ 	.short	0x0038
        /*0114*/ 	.byte	0x00, 0xf0, 0x11, 0x00


	//----- nvinfo : EIATTR_KPARAM_INFO
	.align		4
.L_42:
        /*0118*/ 	.byte	0x04, 0x17
        /*011a*/ 	.short	(.L_44 - .L_43)
.L_43:
        /*011c*/ 	.word	0x00000000
        /*0120*/ 	.short	0x0008
        /*0122*/ 	.short	0x0034
        /*0124*/ 	.byte	0x00, 0xf0, 0x11, 0x00


	//----- nvinfo : EIATTR_KPARAM_INFO
	.align		4
.L_44:
        /*0128*/ 	.byte	0x04, 0x17
        /*012a*/ 	.short	(.L_46 - .L_45)
.L_45:
        /*012c*/ 	.word	0x00000000
        /*0130*/ 	.short	0x0007
        /*0132*/ 	.short	0x0030
        /*0134*/ 	.byte	0x00, 0xf0, 0x11, 0x00


	//----- nvinfo : EIATTR_KPARAM_INFO
	.align		4
.L_46:
        /*0138*/ 	.byte	0x04, 0x17
        /*013a*/ 	.short	(.L_48 - .L_47)
.L_47:
        /*013c*/ 	.word	0x00000000
        /*0140*/ 	.short	0x0006
        /*0142*/ 	.short	0x002c
        /*0144*/ 	.byte	0x00, 0xf0, 0x11, 0x00


	//----- nvinfo : EIATTR_KPARAM_INFO
	.align		4
.L_48:
        /*0148*/ 	.byte	0x04, 0x17
        /*014a*/ 	.short	(.L_50 - .L_49)
.L_49:
        /*014c*/ 	.word	0x00000000
        /*0150*/ 	.short	0x0005
        /*0152*/ 	.short	0x0028
        /*0154*/ 	.byte	0x00, 0xf0, 0x11, 0x00


	//----- nvinfo : EIATTR_KPARAM_INFO
	.align		4
.L_50:
        /*0158*/ 	.byte	0x04, 0x17
        /*015a*/ 	.short	(.L_52 - .L_51)
.L_51:
        /*015c*/ 	.word	0x00000000
        /*0160*/ 	.short	0x0004
        /*0162*/ 	.short	0x0020
        /*0164*/ 	.byte	0x00, 0xf4, 0x21, 0x00


	//----- nvinfo : EIATTR_KPARAM_INFO
	.align		4
.L_52:
        /*0168*/ 	.byte	0x04, 0x17
        /*016a*/ 	.short	(.L_54 - .L_53)
.L_53:
        /*016c*/ 	.word	0x00000000
        /*0170*/ 	.short	0x0003
        /*0172*/ 	.short	0x0018
        /*0174*/ 	.byte	0x00, 0xf4, 0x21, 0x00


	//----- nvinfo : EIATTR_KPARAM_INFO
	.align		4
.L_54:
        /*0178*/ 	.byte	0x04, 0x17
        /*017a*/ 	.short	(.L_56 - .L_55)
.L_55:
        /*017c*/ 	.word	0x00000000
        /*0180*/ 	.short	0x0002
        /*0182*/ 	.short	0x0010
        /*0184*/ 	.byte	0x00, 0xf4, 0x21, 0x00


	//----- nvinfo : EIATTR_KPARAM_INFO
	.align		4
.L_56:
        /*0188*/ 	.byte	0x04, 0x17
        /*018a*/ 	.short	(.L_58 - .L_57)
.L_57:
        /*018c*/ 	.word	0x00000000
        /*0190*/ 	.short	0x0001
        /*0192*/ 	.short	0x0008
        /*0194*/ 	.byte	0x00, 0xf4, 0x21, 0x00


	//----- nvinfo : EIATTR_KPARAM_INFO
	.align		4
.L_58:
        /*0198*/ 	.byte	0x04, 0x17
        /*019a*/ 	.short	(.L_60 - .L_59)
.L_59:
        /*019c*/ 	.word	0x00000000
        /*01a0*/ 	.short	0x0000
        /*01a2*/ 	.short	0x0000
        /*01a4*/ 	.byte	0x00, 0xf4, 0x21, 0x00


	//----- nvinfo : EIATTR_SPARSE_MMA_MASK
	.align		4
.L_60:
        /*01a8*/ 	.byte	0x03, 0x50
        /*01aa*/ 	.short	0x0000


	//----- nvinfo : EIATTR_MAXREG_COUNT
	.align		4
        /*01ac*/ 	.byte	0x03, 0x1b
        /*01ae*/ 	.short	0x00ff


	//----- nvinfo : EIATTR_NUM_BARRIERS
	.align		4
        /*01b0*/ 	.byte	0x02, 0x4c
        /*01b2*/ 	.byte	0x01
	.zero		1


	//----- nvinfo : EIATTR_ANNOTATIONS
	.align		4
        /*01b4*/ 	.byte	0x04, 0x55
        /*01b6*/ 	.short	(.L_62 - .L_61)


	//   ....[0]....
.L_61:
        /*01b8*/ 	.word	0x00000001
        /*01bc*/ 	.byte	0x40, 0x36, 0x00, 0x00, 0x01, 0x00, 0x00, 0x00, 0x90, 0x36, 0x00, 0x00, 0x01, 0x00, 0x00, 0x00
        /*01cc*/ 	.byte	0x90, 0x37, 0x00, 0x00, 0x01, 0x00, 0x00, 0x00, 0xf0, 0x37, 0x00, 0x00, 0x01, 0x00, 0x00, 0x00
        /*01dc*/ 	.byte	0xf0, 0x38, 0x00, 0x00, 0x01, 0x00, 0x00, 0x00, 0x50, 0x39, 0x00, 0x00, 0x01, 0x00, 0x00, 0x00
        /*01ec*/ 	.byte	0xb0, 0x41, 0x00, 0x00, 0x01, 0x00, 0x00, 0x00, 0xc0, 0x41, 0x00, 0x00, 0x01, 0x00, 0x00, 0x00
        /*01fc*/ 	.byte	0xd0, 0x41, 0x00, 0x00, 0x01, 0x00, 0x00, 0x00, 0xe0, 0x41, 0x00, 0x00, 0x01, 0x00, 0x00, 0x00
        /*020c*/ 	.byte	0xf0, 0x41, 0x00, 0x00, 0x01, 0x00, 0x00, 0x00, 0x00, 0x42, 0x00, 0x00


	//----- nvinfo : EIATTR_MERCURY_ISA_VERSION
	.align		4
.L_62:
        /*0218*/ 	.byte	0x03, 0x5f
        /*021a*/ 	.short	0x0101


	//----- nvinfo : EIATTR_COOP_GROUP_MASK_REGIDS
	.align		4
        /*021c*/ 	.byte	0x04, 0x29
        /*021e*/ 	.short	(.L_64 - .L_63)


	//   ....[0]....
.L_63:
        /*0220*/ 	.word	0xffffffff


	//   ....[1]....
        /*0224*/ 	.word	0xffffffff


	//   ....[2]....
        /*0228*/ 	.word	0xffffffff


	//   ....[3]....
        /*022c*/ 	.word	0xffffffff


	//   ....[4]....
        /*0230*/ 	.word	0xffffffff


	//   ....[5]....
        /*0234*/ 	.word	0xffffffff


	//   ....[6]....
        /*0238*/ 	.word	0xffffffff


	//   ....[7]....
        /*023c*/ 	.word	0xffffffff


	//   ....[8]....
        /*0240*/ 	.word	0xffffffff


	//   ....[9]....
        /*0244*/ 	.word	0xffffffff


	//   ....[10]....
        /*0248*/ 	.word	0xffffffff


	//   ....[11]....
        /*024c*/ 	.word	0xffffffff


	//   ....[12]....
        /*0250*/ 	.word	0xffffffff


	//   ....[13]....
        /*0254*/ 	.word	0xffffffff


	//   ....[14]....
        /*0258*/ 	.word	0xffffffff


	//   ....[15]....
        /*025c*/ 	.word	0xffffffff


	//----- nvinfo : EIATTR_COOP_GROUP_INSTR_OFFSETS
	.align		4
.L_64:
        /*0260*/ 	.byte	0x04, 0x28
        /*0262*/ 	.short	(.L_66 - .L_65)


	//   ....[0]....
.L_65:
        /*0264*/ 	.word	0x000052d0


	//   ....[1]....
        /*0268*/ 	.word	0x00005320


	//   ....[2]....
        /*026c*/ 	.word	0x000053c0


	//   ....[3]....
        /*0270*/ 	.word	0x00005490


	//   ....[4]....
        /*0274*/ 	.word	0x000054d0


	//   ....[5]....
        /*0278*/ 	.word	0x00005690


	//   ....[6]....
        /*027c*/ 	.word	0x000056f0


	//   ....[7]....
        /*0280*/ 	.word	0x00005720


	//   ....[8]....
        /*0284*/ 	.word	0x00006950


	//   ....[9]....
        /*0288*/ 	.word	0x00006960


	//   ....[10]....
        /*028c*/ 	.word	0x00006970


	//   ....[11]....
        /*0290*/ 	.word	0x00006980


	//   ....[12]....
        /*0294*/ 	.word	0x000069e0


	//   ....[13]....
        /*0298*/ 	.word	0x00006a10


	//   ....[14]....
        /*029c*/ 	.word	0x00006a30


	//   ....[15]....
        /*02a0*/ 	.word	0x00006a40


	//----- nvinfo : EIATTR_EXIT_INSTR_OFFSETS
	.align		4
.L_66:
        /*02a4*/ 	.byte	0x04, 0x1c
        /*02a6*/ 	.short	(.L_68 - .L_67)


	//   ....[0]....
.L_67:
        /*02a8*/ 	.word	0x0000ccb0


	//----- nvinfo : EIATTR_REQNTID
	.align		4
.L_68:
        /*02ac*/ 	.byte	0x04, 0x10
        /*02ae*/ 	.short	(.L_70 - .L_69)
.L_69:
        /*02b0*/ 	.word	0x00000100
        /*02b4*/ 	.word	0x00000001
        /*02b8*/ 	.word	0x00000001


	//----- nvinfo : EIATTR_CBANK_PARAM_SIZE
	.align		4
.L_70:
        /*02bc*/ 	.byte	0x03, 0x19
        /*02be*/ 	.short	0x0088


	//----- nvinfo : EIATTR_PARAM_CBANK
	.align		4
        /*02c0*/ 	.byte	0x04, 0x0a
        /*02c2*/ 	.short	(.L_72 - .L_71)
	.align		4
.L_71:
        /*02c4*/ 	.word	index@(.nv.constant0.attn_fwd)
        /*02c8*/ 	.short	0x0210
        /*02ca*/ 	.short	0x0088


	//----- nvinfo : EIATTR_SW_WAR
	.align		4
.L_72:
        /*02cc*/ 	.byte	0x04, 0x36
        /*02ce*/ 	.short	(.L_74 - .L_73)
.L_73:
        /*02d0*/ 	.word	0x00000008
.L_74:


//--------------------- .nv.callgraph             --------------------------
	.section	.nv.callgraph,"",@"SHT_CUDA_CALLGRAPH"
	.align	4
	.sectionentsize	8
	.align		4
        /*0000*/ 	.word	0x00000000
	.align		4
        /*0004*/ 	.word	0xffffffff
	.align		4
        /*0008*/ 	.word	0x00000000
	.align		4
        /*000c*/ 	.word	0xfffffffe
	.align		4
        /*0010*/ 	.word	0x00000000
	.align		4
        /*0014*/ 	.word	0xfffffffd
	.align		4
        /*0018*/ 	.word	0x00000000
	.align		4
        /*001c*/ 	.word	0xfffffffc


//--------------------- .nv.constant4             --------------------------
	.section	.nv.constant4,"a",@progbits
	.align	8
	.align		8
.nv.constant4:
        /*0000*/ 	.dword	_$_str


//--------------------- .text.attn_fwd            --------------------------
	.section	.text.attn_fwd,"ax",@progbits
	.align	128
        .global         attn_fwd
        .type           attn_fwd,@function
        .size           attn_fwd,(.L_x_3 - attn_fwd)
        .other          attn_fwd,@"STO_CUDA_ENTRY STV_DEFAULT"
attn_fwd:
.text.attn_fwd:
[----:B------:R-:W0:Y:S01]  /*0000*/  LDC R1, c[0x0][0x28] ;  /* 0x00000a00ff017b82 */ /* 0x000e220000000800 */
[----:B------:R-:W1:Y:S07]  /*0010*/  S2R R0, SR_CTAID.X ;  /* 0x0000000000007919 */ /* 0x000e6e0000002500 */
[----:B------:R-:W2:Y:S01]  /*0020*/  S2UR UR6, SR_CTAID.Y ;  /* 0x00000000000679c3 */ /* 0x000ea20000002600 */
[----:B------:R-:W-:Y:S01]  /*0030*/  ULDC.64 UR4, c[0x0][0x240] ;  /* 0x0000900000047ab9 */ /* 0x000fe20000000a00 */
[----:B------:R-:W-:Y:S01]  /*0040*/  ULDC.64 UR12, c[0x0][0x208] ;  /* 0x00008200000c7ab9 */ /* 0x000fe20000000a00 */
[----:B------:R-:W1:Y:S01]  /*0050*/  S2R R248, SR_TID.X ;  /* 0x0000000000f87919 */ /* 0x000e620000002100 */
[----:B0-----:R-:W-:-:S04]  /*0060*/  VIADD R1, R1, 0xffffffd0 ;  /* 0xffffffd001017836 */ /* 0x001fc80000000000 */
[----:B------:R-:W0:Y:S08]  /*0070*/  LDC.64 R4, c[0x0][0x210] ;  /* 0x00008400ff047b82 */ /* 0x000e300000000a00 */
[----:B------:R-:W3:Y:S01]  /*0080*/  LDC R15, c[0x0][0x248] ;  /* 0x00009200ff0f7b82 */ /* 0x000ee20000000800 */
[----:B--2---:R-:W-:-:S04]  /*0090*/  UIMAD UR4, UR6, UR4, URZ ;  /* 0x00000004060472a4 */ /* 0x004fc8000f8e023f */
[----:B------:R-:W-:Y:S01]  /*00a0*/  USHF.L.U32 UR7, UR4, 0x1, URZ ;  /* 0x0000000104077899 */ /* 0x000fe2000800063f */
[----:B-1----:R-:W-:-:S05]  /*00b0*/  PRMT R2, R248, 0x6540, R0 ;  /* 0x00006540f8027816 */ /* 0x002fca0000000000 */
[----:B------:R-:W-:Y:S01]  /*00c0*/  IMAD R2, R2, UR5, RZ ;  /* 0x0000000502027c24 */ /* 0x000fe2000f8e02ff */
[----:B------:R-:W-:Y:S01]  /*00d0*/  UIMAD.WIDE UR4, UR4, 0x2, URZ ;  /* 0x00000002040478a5 */ /* 0x000fe2000f8e023f */
[----:B---3--:R-:W-:Y:S02]  /*00e0*/  IMAD.SHL.U32 R7, R15, 0x10, RZ ;  /* 0x000000100f077824 */ /* 0x008fe400078e00ff */
[C---:B------:R-:W-:Y:S02]  /*00f0*/  IMAD.SHL.U32 R239, R2.reuse, 0x2, RZ ;  /* 0x0000000202ef7824 */ /* 0x040fe400078e00ff */
[----:B------:R-:W-:-:S03]  /*0100*/  IMAD.HI R2, R2, 0x2, RZ ;  /* 0x0000000202027827 */ /* 0x000fc600078e02ff */
[----:B0-----:R-:W-:Y:S01]  /*0110*/  IADD3 R238, P0, P1, R239, UR7, R4 ;  /* 0x00000007efee7c10 */ /* 0x001fe2000f91e004 */
[----:B------:R-:W-:-:S03]  /*0120*/  IMAD.SHL.U32 R3, R15, 0x8, RZ ;  /* 0x000000080f037824 */ /* 0x000fc600078e00ff */
[----:B------:R-:W-:Y:S02]  /*0130*/  IADD3.X R239, R2, UR5, R5, P0, P1 ;  /* 0x0000000502ef7c10 */ /* 0x000fe400087e2405 */
[CC--:B------:R-:W-:Y:S01]  /*0140*/  LEA R6, P1, R15.reuse, R238.reuse, 0x5 ;  /* 0x000000ee0f067211 */ /* 0x0c0fe200078228ff */
[C---:B------:R-:W-:Y:S01]  /*0150*/  IMAD.SHL.U32 R11, R15.reuse, 0x40, RZ ;  /* 0x000000400f0b7824 */ /* 0x040fe200078e00ff */
[CC--:B------:R-:W-:Y:S01]  /*0160*/  LEA R4, P0, R15.reuse, R238.reuse, 0x4 ;  /* 0x000000ee0f047211 */ /* 0x0c0fe200078020ff */
[----:B------:R-:W-:Y:S01]  /*0170*/  IMAD R21, R15, 0x14, RZ ;  /* 0x000000140f157824 */ /* 0x000fe200078e02ff */
[-C--:B------:R-:W-:Y:S01]  /*0180*/  LEA.HI.X.SX32 R7, R7, R239.reuse, 0x1, P1 ;  /* 0x000000ef07077211 */ /* 0x080fe200008f0eff */
[C---:B------:R-:W-:Y:S01]  /*0190*/  IMAD R19, R15.reuse, 0xa, RZ ;  /* 0x0000000a0f137824 */ /* 0x040fe200078e02ff */
[CC--:B------:R-:W-:Y:S01]  /*01a0*/  LEA R10, P1, R15.reuse, R238.reuse, 0x7 ;  /* 0x000000ee0f0a7211 */ /* 0x0c0fe200078238ff */
[----:B------:R-:W-:Y:S01]  /*01b0*/  IMAD R17, R15, 0x5, RZ ;  /* 0x000000050f117824 */ /* 0x000fe200078e02ff */
[----:B------:R-:W-:Y:S01]  /*01c0*/  LEA.HI.X.SX32 R5, R3, R239, 0x1, P0 ;  /* 0x000000ef03057211 */ /* 0x000fe200000f0eff */
[C---:B------:R-:W-:Y:S01]  /*01d0*/  IMAD R13, R15.reuse, 0x90, RZ ;  /* 0x000000900f0d7824 */ /* 0x040fe200078e02ff */
[C---:B------:R-:W-:Y:S01]  /*01e0*/  SHF.L.U32 R9, R15.reuse, 0x5, RZ ;  /* 0x000000050f097819 */ /* 0x040fe200000006ff */
[----:B------:R0:W2:Y:S01]  /*01f0*/  LDG.E.U16 R3, desc[UR12][R6.64] ;  /* 0x0000000c06037981 */ /* 0x0000a2000c1e1500 */
[----:B------:R-:W-:-:S02]  /*0200*/  LEA R8, P0, R15, R238, 0x6 ;  /* 0x000000ee0f087211 */ /* 0x000fc400078030ff */
[-C--:B------:R-:W-:Y:S01]  /*0210*/  LEA.HI.X.SX32 R11, R11, R239.reuse, 0x1, P1 ;  /* 0x000000ef0b0b7211 */ /* 0x080fe200008f0eff */
[----:B------:R-:W-:Y:S01]  /*0220*/  IMAD R233, R15, 0xc0, RZ ;  /* 0x000000c00fe97824 */ /* 0x000fe200078e02ff */
[-C--:B------:R-:W-:Y:S01]  /*0230*/  IADD3 R240, P1, R21, R238.reuse, RZ ;  /* 0x000000ee15f07210 */ /* 0x080fe20007f3e0ff */
[----:B------:R-:W-:Y:S01]  /*0240*/  IMAD R203, R15, 0x48, RZ ;  /* 0x000000480fcb7824 */ /* 0x000fe200078e02ff */
[-C--:B------:R-:W-:Y:S01]  /*0250*/  LEA.HI.X.SX32 R9, R9, R239.reuse, 0x1, P0 ;  /* 0x000000ef09097211 */ /* 0x080fe200000f0eff */
[----:B------:R1:W3:Y:S01]  /*0260*/  LDG.E.U16 R245, desc[UR12][R10.64] ;  /* 0x0000000c0af57981 */ /* 0x0002e2000c1e1500 */
[CC--:B------:R-:W-:Y:S02]  /*0270*/  LEA.HI.X.SX32 R241, R19.reuse, R239.reuse, 0x1, P1 ;  /* 0x000000ef13f17211 */ /* 0x0c0fe400008f0eff */
[-C--:B0-----:R-:W-:Y:S01]  /*0280*/  IADD3 R6, P0, R19, R238.reuse, RZ ;  /* 0x000000ee13067210 */ /* 0x081fe20007f1e0ff */
[----:B------:R-:W-:Y:S01]  /*0290*/  IMAD R19, R15, 0x50, RZ ;  /* 0x000000500f137824 */ /* 0x000fe200078e02ff */
[-C--:B------:R-:W-:Y:S01]  /*02a0*/  IADD3 R12, P2, R13, R238.reuse, RZ ;  /* 0x000000ee0d0c7210 */ /* 0x080fe20007f5e0ff */
[----:B------:R-:W-:Y:S01]  /*02b0*/  IMAD R23, R15, 0xa0, RZ ;  /* 0x000000a00f177824 */ /* 0x000fe200078e02ff */
[-C--:B------:R-:W-:Y:S01]  /*02c0*/  LEA.HI.X.SX32 R7, R17, R239.reuse, 0x1, P0 ;  /* 0x000000ef11077211 */ /* 0x080fe200000f0eff */
[----:B------:R-:W-:Y:S01]  /*02d0*/  IMAD R17, R15, 0x28, RZ ;  /* 0x000000280f117824 */ /* 0x000fe200078e02ff */
[-C--:B------:R-:W-:Y:S01]  /*02e0*/  IADD3 R232, P6, R233, R238.reuse, RZ ;  /* 0x000000eee9e87210 */ /* 0x080fe20007fde0ff */
[----:B------:R-:W-:Y:S01]  /*02f0*/  IMAD R195, R15, 0x60, RZ ;  /* 0x000000600fc37824 */ /* 0x000fe200078e02ff */
[-C--:B-1----:R-:W-:Y:S01]  /*0300*/  IADD3 R10, P1, R19, R238.reuse, RZ ;  /* 0x000000ee130a7210 */ /* 0x082fe20007f3e0ff */
[----:B------:R-:W-:Y:S01]  /*0310*/  IMAD R217, R15, 0x70, RZ ;  /* 0x000000700fd97824 */ /* 0x000fe200078e02ff */
[-C--:B------:R-:W-:Y:S01]  /*0320*/  LEA.HI.X.SX32 R13, R203, R239.reuse, 0x1, P2 ;  /* 0x000000efcb0d7211 */ /* 0x080fe200010f0eff */
[----:B------:R-:W-:Y:S01]  /*0330*/  IMAD R235, R15, 0xf0, RZ ;  /* 0x000000f00feb7824 */ /* 0x000fe200078e02ff */
[-C--:B------:R-:W-:Y:S01]  /*0340*/  LEA.HI.X.SX32 R11, R17, R239.reuse, 0x1, P1 ;  /* 0x000000ef110b7211 */ /* 0x080fe200008f0eff */
[----:B------:R-:W-:Y:S01]  /*0350*/  IMAD R129, R15, 0x30, RZ ;  /* 0x000000300f817824 */ /* 0x000fe200078e02ff */
[-C--:B------:R-:W-:Y:S01]  /*0360*/  IADD3 R16, P2, R23, R238.reuse, RZ ;  /* 0x000000ee17107210 */ /* 0x080fe20007f5e0ff */
[----:B------:R-:W-:Y:S01]  /*0370*/  IMAD R199, R15, 0x38, RZ ;  /* 0x000000380fc77824 */ /* 0x000fe200078e02ff */
[-C--:B------:R-:W-:Y:S01]  /*0380*/  IADD3 R234, P1, R195, R238.reuse, RZ ;  /* 0x000000eec3ea7210 */ /* 0x080fe20007f3e0ff */
[----:B------:R-:W-:Y:S01]  /*0390*/  IMAD R229, R15, 0xe0, RZ ;  /* 0x000000e00fe57824 */ /* 0x000fe200078e02ff */
[-C--:B------:R-:W-:Y:S01]  /*03a0*/  LEA.HI.X.SX32 R233, R195, R239.reuse, 0x1, P6 ;  /* 0x000000efc3e97211 */ /* 0x080fe200030f0eff */
[----:B------:R-:W4:Y:S01]  /*03b0*/  LDG.E.U16 R5, desc[UR12][R4.64] ;  /* 0x0000000c04057981 */ /* 0x000f22000c1e1500 */
[----:B------:R-:W-:Y:S01]  /*03c0*/  IMAD R227, R15, 0xc2, RZ ;  /* 0x000000c20fe37824 */ /* 0x000fe200078e02ff */
[-C--:B------:R-:W-:Y:S01]  /*03d0*/  IADD3 R128, P6, R217, R238.reuse, RZ ;  /* 0x000000eed9807210 */ /* 0x080fe20007fde0ff */
[----:B------:R-:W-:Y:S01]  /*03e0*/  IMAD R231, R15, 0xd0, RZ ;  /* 0x000000d00fe77824 */ /* 0x000fe200078e02ff */
[-C--:B------:R-:W-:Y:S01]  /*03f0*/  IADD3 R226, P3, R235, R238.reuse, RZ ;  /* 0x000000eeebe27210 */ /* 0x080fe20007f7e0ff */
[----:B------:R-:W-:Y:S01]  /*0400*/  IMAD R211, R15, 0x61, RZ ;  /* 0x000000610fd37824 */ /* 0x000fe200078e02ff */
[----:B------:R-:W-:Y:S01]  /*0410*/  IADD3 R236, P4, R129, R238, RZ ;  /* 0x000000ee81ec7210 */ /* 0x000fe20007f9e0ff */
[----:B------:R-:W-:Y:S01]  /*0420*/  IMAD R25, R15, 0xb0, RZ ;  /* 0x000000b00f197824 */ /* 0x000fe200078e02ff */
[-C--:B------:R-:W-:Y:S01]  /*0430*/  LEA.HI.X.SX32 R235, R129, R239.reuse, 0x1, P1 ;  /* 0x000000ef81eb7211 */ /* 0x080fe200008f0eff */
[----:B------:R-:W-:Y:S01]  /*0440*/  IMAD R187, R15, 0x12, RZ ;  /* 0x000000120fbb7824 */ /* 0x000fe200078e02ff */
[----:B------:R0:W5:Y:S01]  /*0450*/  LDG.E.U16 R4, desc[UR12][R8.64] ;  /* 0x0000000c08047981 */ /* 0x000162000c1e1500 */
[----:B------:R-:W-:-:S02]  /*0460*/  LEA.HI.X.SX32 R129, R199, R239, 0x1, P6 ;  /* 0x000000efc7817211 */ /* 0x000fc400030f0eff */
[-C--:B------:R-:W-:Y:S01]  /*0470*/  IADD3 R216, P6, R227, R238.reuse, RZ ;  /* 0x000000eee3d87210 */ /* 0x080fe20007fde0ff */
[----:B------:R-:W-:Y:S01]  /*0480*/  IMAD R213, R15, 0x68, RZ ;  /* 0x000000680fd57824 */ /* 0x000fe200078e02ff */
[-C--:B------:R-:W-:Y:S01]  /*0490*/  IADD3 R230, P5, R231, R238.reuse, RZ ;  /* 0x000000eee7e67210 */ /* 0x080fe20007fbe0ff */
[----:B------:R-:W-:Y:S01]  /*04a0*/  IMAD R214, R15, 0xd2, RZ ;  /* 0x000000d20fd67824 */ /* 0x000fe200078e02ff */
[----:B------:R1:W3:Y:S01]  /*04b0*/  LDG.E.U16 R244, desc[UR12][R12.64] ;  /* 0x0000000c0cf47981 */ /* 0x0002e2000c1e1500 */
[-C--:B0-----:R-:W-:Y:S01]  /*04c0*/  IADD3 R8, P0, R17, R238.reuse, RZ ;  /* 0x000000ee11087210 */ /* 0x081fe20007f1e0ff */
[----:B------:R-:W-:Y:S01]  /*04d0*/  IMAD R68, R15, 0x18, RZ ;  /* 0x000000180f447824 */ /* 0x000fe200078e02ff */
[-C--:B------:R-:W-:Y:S01]  /*04e0*/  LEA.HI.X.SX32 R17, R19, R239.reuse, 0x1, P2 ;  /* 0x000000ef13117211 */ /* 0x080fe200010f0eff */
[----:B------:R-:W-:Y:S01]  /*04f0*/  IMAD R221, R15, 0xa2, RZ ;  /* 0x000000a20fdd7824 */ /* 0x000fe200078e02ff */
[-C--:B------:R-:W-:Y:S01]  /*0500*/  IADD3 R228, P2, R229, R238.reuse, RZ ;  /* 0x000000eee5e47210 */ /* 0x080fe20007f5e0ff */
[----:B------:R-:W-:Y:S01]  /*0510*/  IMAD R151, R15, 0x58, RZ ;  /* 0x000000580f977824 */ /* 0x000fe200078e02ff */
[-C--:B------:R-:W-:Y:S01]  /*0520*/  LEA.HI.X.SX32 R9, R21, R239.reuse, 0x1, P0 ;  /* 0x000000ef15097211 */ /* 0x080fe200000f0eff */
[----:B------:R-:W-:Y:S01]  /*0530*/  IMAD R120, R15, 0x78, RZ ;  /* 0x000000780f787824 */ /* 0x000fe200078e02ff */
[-C--:B------:R-:W-:Y:S01]  /*0540*/  LEA.HI.X.SX32 R229, R217, R239.reuse, 0x1, P2 ;  /* 0x000000efd9e57211 */ /* 0x080fe200010f0eff */
[----:B------:R-:W-:Y:S01]  /*0550*/  IMAD R223, R15, 0x92, RZ ;  /* 0x000000920fdf7824 */ /* 0x000fe200078e02ff */
[-C--:B------:R-:W-:Y:S01]  /*0560*/  LEA.HI.X.SX32 R217, R211, R239.reuse, 0x1, P6 ;  /* 0x000000efd3d97211 */ /* 0x080fe200030f0eff */
[----:B------:R-:W-:Y:S01]  /*0570*/  IMAD R99, R15, 0x9, RZ ;  /* 0x000000090f637824 */ /* 0x000fe200078e02ff */
[-C--:B-1----:R-:W-:Y:S01]  /*0580*/  IADD3 R12, P0, R25, R238.reuse, RZ ;  /* 0x000000ee190c7210 */ /* 0x082fe20007f1e0ff */
[----:B------:R-:W-:Y:S01]  /*0590*/  IMAD R113, R15, 0x1c, RZ ;  /* 0x0000001c0f717824 */ /* 0x000fe200078e02ff */
[-C--:B------:R-:W-:Y:S01]  /*05a0*/  IADD3 R210, P6, R187, R238.reuse, RZ ;  /* 0x000000eebbd27210 */ /* 0x080fe20007fde0ff */
[----:B------:R-:W-:Y:S01]  /*05b0*/  IMAD R212, R15, 0xe2, RZ ;  /* 0x000000e20fd47824 */ /* 0x000fe200078e02ff */
[-C--:B------:R-:W-:Y:S01]  /*05c0*/  IADD3 R194, P1, R199, R238.reuse, RZ ;  /* 0x000000eec7c27210 */ /* 0x080fe20007f3e0ff */
[----:B------:R-:W-:Y:S01]  /*05d0*/  IMAD R185, R15, 0x42, RZ ;  /* 0x000000420fb97824 */ /* 0x000fe200078e02ff */
[-C--:B------:R-:W-:Y:S01]  /*05e0*/  LEA.HI.X.SX32 R231, R213, R239.reuse, 0x1, P5 ;  /* 0x000000efd5e77211 */ /* 0x080fe200028f0eff */
[C---:B------:R-:W-:Y:S01]  /*05f0*/  IMAD R219, R15.reuse, 0xb2, RZ ;  /* 0x000000b20fdb7824 */ /* 0x040fe200078e02ff */
[-C--:B------:R-:W-:Y:S01]  /*0600*/  IADD3 R214, P2, R214, R238.reuse, RZ ;  /* 0x000000eed6d67210 */ /* 0x080fe20007f5e0ff */
[C---:B------:R-:W-:Y:S01]  /*0610*/  IMAD R215, R15.reuse, 0x69, RZ ;  /* 0x000000690fd77824 */ /* 0x040fe200078e02ff */
[-C--:B------:R-:W-:Y:S01]  /*0620*/  LEA.HI.X.SX32 R237, R68, R239.reuse, 0x1, P4 ;  /* 0x000000ef44ed7211 */ /* 0x080fe200020f0eff */
[----:B------:R-:W-:Y:S01]  /*0630*/  IMAD R207, R15, 0x51, RZ ;  /* 0x000000510fcf7824 */ /* 0x000fe200078e02ff */
[-C--:B------:R-:W-:Y:S01]  /*0640*/  IADD3 R220, P5, R221, R238.reuse, RZ ;  /* 0x000000eedddc7210 */ /* 0x080fe20007fbe0ff */
[----:B------:R-:W-:Y:S01]  /*0650*/  IMAD R173, R15, 0x22, RZ ;  /* 0x000000220fad7824 */ /* 0x000fe200078e02ff */
[-C--:B------:R-:W-:Y:S01]  /*0660*/  LEA.HI.X.SX32 R13, R151, R239.reuse, 0x1, P0 ;  /* 0x000000ef970d7211 */ /* 0x080fe200000f0eff */
[----:B------:R-:W-:Y:S01]  /*0670*/  IMAD R205, R15, 0x49, RZ ;  /* 0x000000490fcd7824 */ /* 0x000fe200078e02ff */
[-C--:B------:R-:W-:Y:S01]  /*0680*/  IADD3 R222, P4, R223, R238.reuse, RZ ;  /* 0x000000eedfde7210 */ /* 0x080fe20007f9e0ff */
[C---:B------:R-:W-:Y:S01]  /*0690*/  IMAD R18, R15.reuse, 0x71, RZ ;  /* 0x000000710f127824 */ /* 0x040fe200078e02ff */
[-C--:B------:R-:W-:Y:S01]  /*06a0*/  LEA.HI.X.SX32 R227, R120, R239.reuse, 0x1, P3 ;  /* 0x000000ef78e37211 */ /* 0x080fe200018f0eff */
[----:B------:R-:W-:Y:S01]  /*06b0*/  IMAD R191, R15, 0x21, RZ ;  /* 0x000000210fbf7824 */ /* 0x000fe200078e02ff */
[-C--:B------:R-:W-:Y:S01]  /*06c0*/  LEA.HI.X.SX32 R211, R99, R239.reuse, 0x1, P6 ;  /* 0x000000ef63d37211 */ /* 0x080fe200030f0eff */
[----:B------:R-:W-:Y:S01]  /*06d0*/  IMAD R209, R15, 0x59, RZ ;  /* 0x000000590fd17824 */ /* 0x000fe200078e02ff */
[-C--:B------:R-:W-:Y:S01]  /*06e0*/  LEA.HI.X.SX32 R195, R113, R239.reuse, 0x1, P1 ;  /* 0x000000ef71c37211 */ /* 0x080fe200008f0eff */
[C---:B------:R-:W-:Y:S01]  /*06f0*/  IMAD R133, R15.reuse, 0x32, RZ ;  /* 0x000000320f857824 */ /* 0x040fe200078e02ff */
[-C--:B------:R-:W-:Y:S01]  /*0700*/  IADD3 R212, P3, R212, R238.reuse, RZ ;  /* 0x000000eed4d47210 */ /* 0x080fe20007f7e0ff */
[----:B------:R-:W-:Y:S01]  /*0710*/  IMAD R175, R15, 0x72, RZ ;  /* 0x000000720faf7824 */ /* 0x000fe200078e02ff */
[-C--:B------:R-:W-:Y:S01]  /*0720*/  IADD3 R204, P6, R185, R238.reuse, RZ ;  /* 0x000000eeb9cc7210 */ /* 0x080fe20007fde0ff */
[----:B------:R-:W-:Y:S01]  /*0730*/  IMAD R165, R15, 0x11, RZ ;  /* 0x000000110fa57824 */ /* 0x000fe200078e02ff */
[----:B------:R-:W-:Y:S01]  /*0740*/  IADD3 R218, P1, R219, R238, RZ ;  /* 0x000000eedbda7210 */ /* 0x000fe20007f3e0ff */
[----:B------:R-:W-:Y:S01]  /*0750*/  IMAD R181, R15, 0x52, RZ ;  /* 0x000000520fb57824 */ /* 0x000fe200078e02ff */
[-C--:B------:R-:W-:Y:S01]  /*0760*/  LEA.HI.X.SX32 R215, R215, R239.reuse, 0x1, P2 ;  /* 0x000000efd7d77211 */ /* 0x080fe200010f0eff */
[----:B------:R-:W3:Y:S01]  /*0770*/  LDG.E.U16 R240, desc[UR12][R240.64] ;  /* 0x0000000cf0f07981 */ /* 0x000ee2000c1e1500 */
[----:B------:R-:W-:-:S02]  /*0780*/  LEA.HI.X.SX32 R221, R207, R239, 0x1, P5 ;  /* 0x000000efcfdd7211 */ /* 0x000fc400028f0eff */
[-C--:B------:R-:W-:Y:S01]  /*0790*/  IADD3 R208, P2, R173, R238.reuse, RZ ;  /* 0x000000eeadd07210 */ /* 0x080fe20007f5e0ff */
[----:B------:R0:W3:Y:S01]  /*07a0*/  LDG.E.U16 R242, desc[UR12][R16.64] ;  /* 0x0000000c10f27981 */ /* 0x0000e2000c1e1500 */
[-C--:B------:R-:W-:Y:S01]  /*07b0*/  LEA.HI.X.SX32 R223, R205, R239.reuse, 0x1, P4 ;  /* 0x000000efcddf7211 */ /* 0x080fe200020f0eff */
[----:B------:R-:W-:Y:S01]  /*07c0*/  IMAD R225, R15, 0x82, RZ ;  /* 0x000000820fe17824 */ /* 0x000fe200078e02ff */
[-C--:B------:R-:W-:Y:S01]  /*07d0*/  IADD3 R188, P5, R213, R238.reuse, RZ ;  /* 0x000000eed5bc7210 */ /* 0x080fe20007fbe0ff */
[----:B------:R-:W-:Y:S01]  /*07e0*/  IMAD R189, R15, 0x19, RZ ;  /* 0x000000190fbd7824 */ /* 0x000fe200078e02ff */
[-C--:B------:R-:W-:Y:S01]  /*07f0*/  LEA.HI.X.SX32 R213, R18, R239.reuse, 0x1, P3 ;  /* 0x000000ef12d57211 */ /* 0x080fe200018f0eff */
[----:B------:R1:W3:Y:S01]  /*0800*/  LDG.E.U16 R241, desc[UR12][R12.64] ;  /* 0x0000000c0cf17981 */ /* 0x0002e2000c1e1500 */
[-C--:B------:R-:W-:Y:S01]  /*0810*/  LEA.HI.X.SX32 R205, R191, R239.reuse, 0x1, P6 ;  /* 0x000000efbfcd7211 */ /* 0x080fe200030f0eff */
[----:B------:R-:W-:Y:S01]  /*0820*/  IMAD R177, R15, 0x62, RZ ;  /* 0x000000620fb17824 */ /* 0x000fe200078e02ff */
[-C--:B------:R-:W-:Y:S01]  /*0830*/  LEA.HI.X.SX32 R219, R209, R239.reuse, 0x1, P1 ;  /* 0x000000efd1db7211 */ /* 0x080fe200008f0eff */
[----:B0-----:R-:W-:Y:S01]  /*0840*/  IMAD R16, R15, 0x39, RZ ;  /* 0x000000390f107824 */ /* 0x001fe200078e02ff */
[-C--:B------:R-:W-:Y:S01]  /*0850*/  IADD3 R206, P3, R133, R238.reuse, RZ ;  /* 0x000000ee85ce7210 */ /* 0x080fe20007f7e0ff */
[----:B------:R-:W-:Y:S01]  /*0860*/  IMAD R193, R15, 0x29, RZ ;  /* 0x000000290fc17824 */ /* 0x000fe200078e02ff */
[-C--:B------:R-:W-:Y:S01]  /*0870*/  IADD3 R164, P6, R175, R238.reuse, RZ ;  /* 0x000000eeafa47210 */ /* 0x080fe20007fde0ff */
[----:B------:R-:W-:Y:S01]  /*0880*/  IMAD.SHL.U32 R125, R15, 0x2, RZ ;  /* 0x000000020f7d7824 */ /* 0x000fe200078e00ff */
[-C--:B------:R-:W-:Y:S01]  /*0890*/  LEA.HI.X.SX32 R209, R165, R239.reuse, 0x1, P2 ;  /* 0x000000efa5d17211 */ /* 0x080fe200010f0eff */
[----:B-1----:R-:W-:Y:S01]  /*08a0*/  IMAD R12, R15, 0x24, RZ ;  /* 0x000000240f0c7824 */ /* 0x002fe200078e02ff */
[-C--:B------:R-:W-:Y:S01]  /*08b0*/  IADD3 R202, P2, R181, R238.reuse, RZ ;  /* 0x000000eeb5ca7210 */ /* 0x080fe20007f5e0ff */
[----:B------:R-:W-:Y:S01]  /*08c0*/  IMAD R201, R15, 0x41, RZ ;  /* 0x000000410fc97824 */ /* 0x000fe200078e02ff */
[-C--:B------:R-:W-:Y:S01]  /*08d0*/  IADD3 R224, P0, R225, R238.reuse, RZ ;  /* 0x000000eee1e07210 */ /* 0x080fe20007f1e0ff */
[----:B------:R-:W-:Y:S01]  /*08e0*/  IMAD R197, R15, 0x31, RZ ;  /* 0x000000310fc57824 */ /* 0x000fe200078e02ff */
[-C--:B------:R-:W-:Y:S01]  /*08f0*/  LEA.HI.X.SX32 R207, R189, R239.reuse, 0x1, P3 ;  /* 0x000000efbdcf7211 */ /* 0x080fe200018f0eff */
[C---:B------:R-:W-:Y:S01]  /*0900*/  IMAD R186, R15.reuse, 0x84, RZ ;  /* 0x000000840fba7824 */ /* 0x040fe200078e02ff */
[-C--:B------:R-:W-:Y:S01]  /*0910*/  LEA.HI.X.SX32 R165, R16, R239.reuse, 0x1, P6 ;  /* 0x000000ef10a57211 */ /* 0x080fe200030f0eff */
[----:B------:R-:W-:Y:S01]  /*0920*/  IMAD R14, R15, 0x34, RZ ;  /* 0x000000340f0e7824 */ /* 0x000fe200078e02ff */
[-C--:B------:R-:W-:Y:S01]  /*0930*/  IADD3 R190, P4, R203, R238.reuse, RZ ;  /* 0x000000eecbbe7210 */ /* 0x080fe20007f9e0ff */
[----:B------:R-:W-:Y:S01]  /*0940*/  IMAD R184, R15, 0x94, RZ ;  /* 0x000000940fb87824 */ /* 0x000fe200078e02ff */
[-C--:B------:R-:W-:Y:S01]  /*0950*/  IADD3 R200, P3, R177, R238.reuse, RZ ;  /* 0x000000eeb1c87210 */ /* 0x080fe20007f7e0ff */
[----:B------:R-:W-:Y:S01]  /*0960*/  IMAD R182, R15, 0xa4, RZ ;  /* 0x000000a40fb67824 */ /* 0x000fe200078e02ff */
[-C--:B------:R-:W-:Y:S01]  /*0970*/  IADD3 R192, P6, R12, R238.reuse, RZ ;  /* 0x000000ee0cc07210 */ /* 0x080fe20007fde0ff */
[----:B------:R0:W3:Y:S01]  /*0980*/  LDG.E.U16 R243, desc[UR12][R10.64] ;  /* 0x0000000c0af37981 */ /* 0x0000e2000c1e1500 */
[-C--:B------:R-:W-:Y:S01]  /*0990*/  LEA.HI.X.SX32 R203, R193, R239.reuse, 0x1, P2 ;  /* 0x000000efc1cb7211 */ /* 0x080fe200010f0eff */
[----:B------:R-:W-:Y:S01]  /*09a0*/  IMAD R180, R15, 0xb4, RZ ;  /* 0x000000b40fb47824 */ /* 0x000fe200078e02ff */
[-C--:B------:R-:W-:Y:S01]  /*09b0*/  IADD3 R198, P2, R125, R238.reuse, RZ ;  /* 0x000000ee7dc67210 */ /* 0x080fe20007f5e0ff */
[----:B------:R-:W-:Y:S01]  /*09c0*/  IMAD R94, R15, 0x4a, RZ ;  /* 0x0000004a0f5e7824 */ /* 0x000fe200078e02ff */
[-C--:B------:R-:W-:Y:S01]  /*09d0*/  LEA.HI.X.SX32 R225, R201, R239.reuse, 0x1, P0 ;  /* 0x000000efc9e17211 */ /* 0x080fe200000f0eff */
[C---:B------:R-:W-:Y:S01]  /*09e0*/  IMAD R178, R15.reuse, 0xc4, RZ ;  /* 0x000000c40fb27824 */ /* 0x040fe200078e02ff */
[-C--:B------:R-:W-:Y:S01]  /*09f0*/  IADD3 R186, P1, R186, R238.reuse, RZ ;  /* 0x000000eebaba7210 */ /* 0x080fe20007f3e0ff */
[----:B------:R-:W-:Y:S01]  /*0a00*/  IMAD R183, R15, 0x86, RZ ;  /* 0x000000860fb77824 */ /* 0x000fe200078e02ff */
[-C--:B------:R-:W-:Y:S01]  /*0a10*/  LEA.HI.X.SX32 R201, R197, R239.reuse, 0x1, P3 ;  /* 0x000000efc5c97211 */ /* 0x080fe200018f0eff */
[----:B0-----:R-:W-:Y:S01]  /*0a20*/  IMAD R10, R15, 0x1a, RZ ;  /* 0x0000001a0f0a7824 */ /* 0x001fe200078e02ff */
[-C--:B------:R-:W-:Y:S01]  /*0a30*/  LEA.HI.X.SX32 R193, R187, R239.reuse, 0x1, P6 ;  /* 0x000000efbbc17211 */ /* 0x080fe200030f0eff */
[C---:B------:R-:W-:Y:S01]  /*0a40*/  IMAD R92, R15.reuse, 0x5a, RZ ;  /* 0x0000005a0f5c7824 */ /* 0x040fe200078e02ff */
[-C--:B------:R-:W-:Y:S01]  /*0a50*/  IADD3 R184, P3, R184, R238.reuse, RZ ;  /* 0x000000eeb8b87210 */ /* 0x080fe20007f7e0ff */
[C---:B------:R-:W-:Y:S01]  /*0a60*/  IMAD R176, R15.reuse, 0xd4, RZ ;  /* 0x000000d40fb07824 */ /* 0x040fe200078e02ff */
[-C--:B------:R-:W-:Y:S01]  /*0a70*/  IADD3 R98, P6, R14, R238.reuse, RZ ;  /* 0x000000ee0e627210 */ /* 0x080fe20007fde0ff */
[C---:B------:R-:W-:Y:S01]  /*0a80*/  IMAD R179, R15.reuse, 0xa6, RZ ;  /* 0x000000a60fb37824 */ /* 0x040fe200078e02ff */
[CC--:B------:R-:W-:Y:S01]  /*0a90*/  LEA.HI.X.SX32 R199, R15.reuse, R239.reuse, 0x1, P2 ;  /* 0x000000ef0fc77211 */ /* 0x0c0fe200010f0eff */
[C---:B------:R-:W-:Y:S01]  /*0aa0*/  IMAD R117, R15.reuse, 0x44, RZ ;  /* 0x000000440f757824 */ /* 0x040fe200078e02ff */
[-C--:B------:R-:W-:Y:S01]  /*0ab0*/  IADD3 R182, P2, R182, R238.reuse, RZ ;  /* 0x000000eeb6b67210 */ /* 0x080fe20007f5e0ff */
[C---:B------:R-:W-:Y:S01]  /*0ac0*/  IMAD R196, R15.reuse, 0xf2, RZ ;  /* 0x000000f20fc47824 */ /* 0x040fe200078e02ff */
[-C--:B------:R-:W-:Y:S01]  /*0ad0*/  LEA.HI.X.SX32 R191, R12, R239.reuse, 0x1, P4 ;  /* 0x000000ef0cbf7211 */ /* 0x080fe200020f0eff */
[C---:B------:R-:W-:Y:S01]  /*0ae0*/  IMAD R107, R15.reuse, 0x6a, RZ ;  /* 0x0000006a0f6b7824 */ /* 0x040fe200078e02ff */
[-C--:B------:R-:W-:Y:S01]  /*0af0*/  IADD3 R180, P4, R180, R238.reuse, RZ ;  /* 0x000000eeb4b47210 */ /* 0x080fe20007f9e0ff */
[----:B------:R-:W-:Y:S01]  /*0b00*/  IMAD R97, R15, 0x2a, RZ ;  /* 0x0000002a0f617824 */ /* 0x000fe200078e02ff */
[-C--:B------:R-:W-:Y:S01]  /*0b10*/  LEA.HI.X.SX32 R187, R185, R239.reuse, 0x1, P1 ;  /* 0x000000efb9bb7211 */ /* 0x080fe200008f0eff */
[C---:B------:R-:W-:Y:S01]  /*0b20*/  IMAD R22, R15.reuse, 0x79, RZ ;  /* 0x000000790f167824 */ /* 0x040fe200078e02ff */
[-C--:B------:R-:W-:Y:S01]  /*0b30*/  LEA.HI.X.SX32 R99, R10, R239.reuse, 0x1, P6 ;  /* 0x000000ef0a637211 */ /* 0x080fe200030f0eff */
[C---:B------:R-:W-:Y:S01]  /*0b40*/  IMAD R109, R15.reuse, 0x64, RZ ;  /* 0x000000640f6d7824 */ /* 0x040fe200078e02ff */
[-C--:B------:R-:W-:Y:S01]  /*0b50*/  LEA.HI.X.SX32 R185, R94, R239.reuse, 0x1, P3 ;  /* 0x000000ef5eb97211 */ /* 0x080fe200018f0eff */
[C---:B------:R-:W-:Y:S01]  /*0b60*/  IMAD R171, R15.reuse, 0x15, RZ ;  /* 0x000000150fab7824 */ /* 0x040fe200078e02ff */
[-C--:B------:R-:W-:Y:S01]  /*0b70*/  IADD3 R178, P6, R178, R238.reuse, RZ ;  /* 0x000000eeb2b27210 */ /* 0x080fe20007fde0ff */
[----:B------:R-:W-:Y:S01]  /*0b80*/  IMAD R105, R15, 0x74, RZ ;  /* 0x000000740f697824 */ /* 0x000fe200078e02ff */
        /* <DEDUP_REMOVED lines=13> */
[----:B------:R-:W-:Y:S01]  /*0c60*/  IMAD R131, R15, 0x6, RZ ;  /* 0x000000060f837824 */ /* 0x000fe200078e02ff */
[-C--:B------:R-:W-:Y:S01]  /*0c70*/  IADD3 R172, P6, R117, R238.reuse, RZ ;  /* 0x000000ee75ac7210 */ /* 0x080fe20007fde0ff */
[C---:B------:R-:W-:Y:S01]  /*0c80*/  IMAD R174, R15.reuse, 0xe4, RZ ;  /* 0x000000e40fae7824 */ /* 0x040fe200078e02ff */
[-C--:B------:R-:W-:Y:S01]  /*0c90*/  IADD3 R196, P0, R196, R238.reuse, RZ ;  /* 0x000000eec4c47210 */ /* 0x080fe20007f1e0ff */
[----:B------:R-:W-:Y:S01]  /*0ca0*/  IMAD R153, R15, 0x6b, RZ ;  /* 0x0000006b0f997824 */ /* 0x000fe200078e02ff */
[-C--:B------:R-:W-:Y:S01]  /*0cb0*/  LEA.HI.X.SX32 R177, R107, R239.reuse, 0x1, P5 ;  /* 0x000000ef6bb17211 */ /* 0x080fe200028f0eff */
        /* <DEDUP_REMOVED lines=9> */
[----:B------:R-:W-:Y:S01]  /*0d50*/  IADD3 R126, P0, R10, R238, RZ ;  /* 0x000000ee0a7e7210 */ /* 0x000fe20007f1e0ff */
[----:B------:R-:W3:Y:S01]  /*0d60*/  LDG.E.U16 R6, desc[UR12][R6.64] ;  /* 0x0000000c06067981 */ /* 0x000ee2000c1e1500 */
[----:B------:R-:W-:-:S02]  /*0d70*/  LEA.HI.X.SX32 R171, R171, R239, 0x1, P5 ;  /* 0x000000efabab7211 */ /* 0x000fc400028f0eff */
[-C--:B------:R-:W-:Y:S01]  /*0d80*/  IADD3 R168, P5, R105, R238.reuse, RZ ;  /* 0x000000ee69a87210 */ /* 0x080fe20007fbe0ff */
[----:B------:R-:W-:Y:S01]  /*0d90*/  IMAD R111, R15, 0x54, RZ ;  /* 0x000000540f6f7824 */ /* 0x000fe200078e02ff */
[-C--:B------:R-:W-:Y:S01]  /*0da0*/  LEA.HI.X.SX32 R133, R133, R239.reuse, 0x1, P6 ;  /* 0x000000ef85857211 */ /* 0x080fe200030f0eff */
[----:B------:R-:W-:Y:S01]  /*0db0*/  IMAD R163, R15, 0x43, RZ ;  /* 0x000000430fa37824 */ /* 0x000fe200078e02ff */
[-C--:B------:R-:W-:Y:S01]  /*0dc0*/  LEA.HI.X.SX32 R127, R127, R239.reuse, 0x1, P0 ;  /* 0x000000ef7f7f7211 */ /* 0x080fe200000f0eff */
[----:B------:R-:W-:Y:S01]  /*0dd0*/  IMAD R159, R15, 0x53, RZ ;  /* 0x000000530f9f7824 */ /* 0x000fe200078e02ff */
[-C--:B------:R-:W-:Y:S01]  /*0de0*/  IADD3 R154, P6, R169, R238.reuse, RZ ;  /* 0x000000eea99a7210 */ /* 0x080fe20007fde0ff */
[----:B------:R0:W3:Y:S01]  /*0df0*/  LDG.E.U16 R7, desc[UR12][R8.64] ;  /* 0x0000000c08077981 */ /* 0x0000e2000c1e1500 */
[CC--:B------:R-:W-:Y:S02]  /*0e00*/  LEA R124, P0, R15.reuse, R238.reuse, 0x2 ;  /* 0x000000ee0f7c7211 */ /* 0x0c0fe400078010ff */
[-C--:B------:R-:W-:Y:S01]  /*0e10*/  LEA.HI.X.SX32 R169, R66, R239.reuse, 0x1, P5 ;  /* 0x000000ef42a97211 */ /* 0x080fe200028f0eff */
[----:B------:R-:W-:Y:S01]  /*0e20*/  IMAD R147, R15, 0xb, RZ ;  /* 0x0000000b0f937824 */ /* 0x000fe200078e02ff */
[-C--:B------:R-:W-:Y:S01]  /*0e30*/  IADD3 R152, P5, R167, R238.reuse, RZ ;  /* 0x000000eea7987210 */ /* 0x080fe20007fbe0ff */
[C---:B------:R-:W-:Y:S01]  /*0e40*/  IMAD R134, R15.reuse, 0xf6, RZ ;  /* 0x000000f60f867824 */ /* 0x040fe200078e02ff */
[-C--:B------:R-:W-:Y:S01]  /*0e50*/  IADD3 R166, P1, R166, R238.reuse, RZ ;  /* 0x000000eea6a67210 */ /* 0x080fe20007f3e0ff */
[----:B------:R-:W-:Y:S01]  /*0e60*/  IMAD R45, R15, 0x46, RZ ;  /* 0x000000460f2d7824 */ /* 0x000fe200078e02ff */
[-C--:B------:R-:W-:Y:S01]  /*0e70*/  LEA.HI.X.SX32 R155, R155, R239.reuse, 0x1, P6 ;  /* 0x000000ef9b9b7211 */ /* 0x080fe200030f0eff */
[----:B0-----:R-:W-:Y:S01]  /*0e80*/  IMAD R8, R15, 0x73, RZ ;  /* 0x000000730f087824 */ /* 0x001fe200078e02ff */
[-C--:B------:R-:W-:Y:S01]  /*0e90*/  LEA.HI.X.SX32 R125, R125, R239.reuse, 0x1, P0 ;  /* 0x000000ef7d7d7211 */ /* 0x080fe200000f0eff */
[----:B------:R-:W-:Y:S01]  /*0ea0*/  IMAD R115, R15, 0x26, RZ ;  /* 0x000000260f737824 */ /* 0x000fe200078e02ff */
[-C--:B------:R-:W-:Y:S01]  /*0eb0*/  IADD3 R148, P6, R131, R238.reuse, RZ ;  /* 0x000000ee83947210 */ /* 0x080fe20007fde0ff */
[C---:B------:R-:W-:Y:S01]  /*0ec0*/  IMAD R143, R15.reuse, 0x1b, RZ ;  /* 0x0000001b0f8f7824 */ /* 0x040fe200078e02ff */
[-C--:B------:R-:W-:Y:S01]  /*0ed0*/  IADD3 R174, P0, R174, R238.reuse, RZ ;  /* 0x000000eeaeae7210 */ /* 0x080fe20007f1e0ff */
[----:B------:R-:W-:Y:S01]  /*0ee0*/  IMAD R9, R15, 0x66, RZ ;  /* 0x000000660f097824 */ /* 0x000fe200078e02ff */
[-C--:B------:R-:W-:Y:S01]  /*0ef0*/  LEA.HI.X.SX32 R153, R153, R239.reuse, 0x1, P5 ;  /* 0x000000ef99997211 */ /* 0x080fe200028f0eff */
[C---:B------:R-:W-:Y:S01]  /*0f00*/  IMAD R160, R15.reuse, 0x96, RZ ;  /* 0x000000960fa07824 */ /* 0x040fe200078e02ff */
        /* <DEDUP_REMOVED lines=33> */
[----:B------:R-:W-:Y:S01]  /*1120*/  IMAD R34, R15, 0x3c, RZ ;  /* 0x0000003c0f227824 */ /* 0x000fe200078e02ff */
[-C--:B------:R-:W-:Y:S01]  /*1130*/  IADD3 R102, P6, R9, R238.reuse, RZ ;  /* 0x000000ee09667210 */ /* 0x080fe20007fde0ff */
[C---:B------:R-:W-:Y:S01]  /*1140*/  IMAD R112, R15.reuse, 0xa8, RZ ;  /* 0x000000a80f707824 */ /* 0x040fe200078e02ff */
[-C--:B------:R-:W-:Y:S01]  /*1150*/  IADD3 R160, P2, R160, R238.reuse, RZ ;  /* 0x000000eea0a07210 */ /* 0x080fe20007f5e0ff */
[C---:B------:R-:W-:Y:S01]  /*1160*/  IMAD.SHL.U32 R119, R15.reuse, 0x4, RZ ;  /* 0x000000040f777824 */ /* 0x040fe200078e00ff */
        /* <DEDUP_REMOVED lines=23> */
[C---:B------:R-:W-:Y:S01]  /*12e0*/  IMAD R32, R15.reuse, 0x7c, RZ ;  /* 0x0000007c0f207824 */ /* 0x040fe200078e02ff */
[-C--:B------:R-:W-:Y:S01]  /*12f0*/  IADD3 R120, P0, R120, R238.reuse, RZ ;  /* 0x000000ee78787210 */ /* 0x080fe20007f1e0ff */
[----:B------:R-:W-:Y:S01]  /*1300*/  IMAD R35, R15, 0x1e, RZ ;  /* 0x0000001e0f237824 */ /* 0x000fe200078e02ff */
[-C--:B------:R-:W-:Y:S01]  /*1310*/  LEA.HI.X.SX32 R123, R123, R239.reuse, 0x1, P3 ;  /* 0x000000ef7b7b7211 */ /* 0x080fe200018f0eff */
[----:B------:R-:W-:Y:S01]  /*1320*/  IMAD R101, R15, 0x7, RZ ;  /* 0x000000070f657824 */ /* 0x000fe200078e02ff */
[-C--:B------:R-:W-:Y:S01]  /*1330*/  LEA.HI.X.SX32 R137, R137, R239.reuse, 0x1, P5 ;  /* 0x000000ef89897211 */ /* 0x080fe200028f0eff */
[C---:B------:R-:W-:Y:S01]  /*1340*/  IMAD R62, R15.reuse, 0x8a, RZ ;  /* 0x0000008a0f3e7824 */ /* 0x040fe200078e02ff */
[CC--:B------:R-:W-:Y:S01]  /*1350*/  LEA R118, P3, R15.reuse, R238.reuse, 0x3 ;  /* 0x000000ee0f767211 */ /* 0x0c0fe200078618ff */
[----:B------:R-:W-:Y:S01]  /*1360*/  IMAD R93, R15, 0x2d, RZ ;  /* 0x0000002d0f5d7824 */ /* 0x000fe200078e02ff */
[-C--:B------:R-:W-:Y:S01]  /*1370*/  LEA.HI.X.SX32 R139, R139, R239.reuse, 0x1, P1 ;  /* 0x000000ef8b8b7211 */ /* 0x080fe200008f0eff */
[C---:B------:R-:W-:Y:S01]  /*1380*/  IMAD R85, R15.reuse, 0x4d, RZ ;  /* 0x0000004d0f557824 */ /* 0x040fe200078e02ff */
[-C--:B------:R-:W-:Y:S01]  /*1390*/  IADD3 R60, P5, R60, R238.reuse, RZ ;  /* 0x000000ee3c3c7210 */ /* 0x080fe20007fbe0ff */
[----:B------:R-:W-:Y:S01]  /*13a0*/  IMAD R87, R15, 0xf, RZ ;  /* 0x0000000f0f577824 */ /* 0x000fe200078e02ff */
[-C--:B------:R-:W-:Y:S01]  /*13b0*/  LEA.HI.X.SX32 R65, R65, R239.reuse, 0x1, P4 ;  /* 0x000000ef41417211 */ /* 0x080fe200020f0eff */
[C---:B------:R-:W-:Y:S01]  /*13c0*/  IMAD R81, R15.reuse, 0x2e, RZ ;  /* 0x0000002e0f517824 */ /* 0x040fe200078e02ff */
        /* <DEDUP_REMOVED lines=31> */
[C---:B------:R-:W-:Y:S01]  /*15c0*/  IMAD R53, R15.reuse, 0x75, RZ ;  /* 0x000000750f357824 */ /* 0x040fe200078e02ff */
        /* <DEDUP_REMOVED lines=34> */
[----:B------:R-:W-:Y:S01]  /*17f0*/  IADD3 R62, P1, R62, R238, RZ ;  /* 0x000000ee3e3e7210 */ /* 0x000fe20007f3e0ff */
[----:B------:R-:W-:Y:S01]  /*1800*/  IMAD R43, R15, 0xfc, RZ ;  /* 0x000000fc0f2b7824 */ /* 0x000fe200078e02ff */
[-C--:B------:R-:W-:Y:S01]  /*1810*/  LEA.HI.X.SX32 R109, R109, R239.reuse, 0x1, P4 ;  /* 0x000000ef6d6d7211 */ /* 0x080fe200020f0eff */
[----:B------:R0:W5:Y:S01]  /*1820*/  LDG.E.U16 R2, desc[UR12][R238.64] ;  /* 0x0000000cee027981 */ /* 0x000162000c1e1500 */
[----:B------:R-:W-:-:S02]  /*1830*/  LEA.HI.X.SX32 R93, R93, R239, 0x1, P6 ;  /* 0x000000ef5d5d7211 */ /* 0x000fc400030f0eff */
[-C--:B------:R-:W-:Y:S01]  /*1840*/  LEA.HI.X.SX32 R85, R85, R239.reuse, 0x1, P2 ;  /* 0x000000ef55557211 */ /* 0x080fe200010f0eff */
[----:B------:R-:W3:Y:S01]  /*1850*/  LDG.E.U16 R236, desc[UR12][R236.64] ;  /* 0x0000000cecec7981 */ /* 0x000ee2000c1e1500 */
[-C--:B------:R-:W-:Y:S02]  /*1860*/  IADD3 R94, P4, R94, R238.reuse, RZ ;  /* 0x000000ee5e5e7210 */ /* 0x080fe40007f9e0ff */
[-C--:B------:R-:W-:Y:S01]  /*1870*/  IADD3 R80, P6, R80, R238.reuse, RZ ;  /* 0x000000ee50507210 */ /* 0x080fe20007fde0ff */
[----:B------:R-:W3:Y:S01]  /*1880*/  LDG.E.U16 R234, desc[UR12][R234.64] ;  /* 0x0000000ceaea7981 */ /* 0x000ee2000c1e1500 */
[-C--:B------:R-:W-:Y:S02]  /*1890*/  LEA.HI.X.SX32 R87, R87, R239.reuse, 0x1, P3 ;  /* 0x000000ef57577211 */ /* 0x080fe400018f0eff */
[----:B------:R-:W-:Y:S01]  /*18a0*/  IADD3 R58, P2, R81, R238, RZ ;  /* 0x000000ee513a7210 */ /* 0x000fe20007f5e0ff */
[----:B------:R-:W3:Y:S01]  /*18b0*/  LDG.E.U16 R232, desc[UR12][R232.64] ;  /* 0x0000000ce8e87981 */ /* 0x000ee2000c1e1500 */
[----:B------:R-:W-:-:S02]  /*18c0*/  LEA.HI.X.SX32 R89, R89, R239, 0x1, P0 ;  /* 0x000000ef59597211 */ /* 0x000fc400000f0eff */
[-C--:B------:R-:W-:Y:S01]  /*18d0*/  IADD3 R20, P3, R20, R238.reuse, RZ ;  /* 0x000000ee14147210 */ /* 0x080fe20007f7e0ff */
[----:B------:R-:W3:Y:S01]  /*18e0*/  LDG.E.U16 R230, desc[UR12][R230.64] ;  /* 0x0000000ce6e67981 */ /* 0x000ee2000c1e1500 */
[-C--:B------:R-:W-:Y:S02]  /*18f0*/  IADD3 R32, P0, R32, R238.reuse, RZ ;  /* 0x000000ee20207210 */ /* 0x080fe40007f1e0ff */
[-C--:B------:R-:W-:Y:S01]  /*1900*/  LEA.HI.X.SX32 R63, R63, R239.reuse, 0x1, P1 ;  /* 0x000000ef3f3f7211 */ /* 0x080fe200008f0eff */
[----:B------:R-:W3:Y:S01]  /*1910*/  LDG.E.U16 R128, desc[UR12][R128.64] ;  /* 0x0000000c80807981 */ /* 0x000ee2000c1e1500 */
[----:B------:R-:W-:Y:S02]  /*1920*/  IADD3 R78, P1, R78, R238, RZ ;  /* 0x000000ee4e4e7210 */ /* 0x000fe40007f3e0ff */
[-C--:B------:R-:W-:Y:S01]  /*1930*/  LEA.HI.X.SX32 R95, R95, R239.reuse, 0x1, P4 ;  /* 0x000000ef5f5f7211 */ /* 0x080fe200020f0eff */
[----:B------:R-:W3:Y:S01]  /*1940*/  LDG.E.U16 R228, desc[UR12][R228.64] ;  /* 0x0000000ce4e47981 */ /* 0x000ee2000c1e1500 */
[----:B------:R-:W-:-:S02]  /*1950*/  LEA.HI.X.SX32 R81, R81, R239, 0x1, P6 ;  /* 0x000000ef51517211 */ /* 0x000fc400030f0eff */
[-C--:B------:R-:W-:Y:S01]  /*1960*/  LEA.HI.X.SX32 R59, R59, R239.reuse, 0x1, P2 ;  /* 0x000000ef3b3b7211 */ /* 0x080fe200010f0eff */
[----:B------:R-:W3:Y:S01]  /*1970*/  LDG.E.U16 R226, desc[UR12][R226.64] ;  /* 0x0000000ce2e27981 */ /* 0x000ee2000c1e1500 */
[-C--:B------:R-:W-:Y:S02]  /*1980*/  IADD3 R82, P4, R82, R238.reuse, RZ ;  /* 0x000000ee52527210 */ /* 0x080fe40007f9e0ff */
[-C--:B------:R-:W-:Y:S01]  /*1990*/  IADD3 R54, P6, R33, R238.reuse, RZ ;  /* 0x000000ee21367210 */ /* 0x080fe20007fde0ff */
[----:B------:R-:W-:Y:S01]  /*19a0*/  IMAD R23, R15, 0x9e, RZ ;  /* 0x0000009e0f177824 */ /* 0x000fe200078e02ff */
[-C--:B------:R-:W-:Y:S01]  /*19b0*/  IADD3 R76, P2, R76, R238.reuse, RZ ;  /* 0x000000ee4c4c7210 */ /* 0x080fe20007f5e0ff */
[----:B------:R-:W3:Y:S01]  /*19c0*/  LDG.E.U16 R224, desc[UR12][R224.64] ;  /* 0x0000000ce0e07981 */ /* 0x000ee2000c1e1500 */
[-C--:B------:R-:W-:Y:S02]  /*19d0*/  LEA.HI.X.SX32 R21, R21, R239.reuse, 0x1, P3 ;  /* 0x000000ef15157211 */ /* 0x080fe400018f0eff */
[----:B------:R-:W-:Y:S01]  /*19e0*/  LEA.HI.X.SX32 R33, R33, R239, 0x1, P0 ;  /* 0x000000ef21217211 */ /* 0x000fe200000f0eff */
[----:B------:R-:W3:Y:S01]  /*19f0*/  LDG.E.U16 R222, desc[UR12][R222.64] ;  /* 0x0000000cdede7981 */ /* 0x000ee2000c1e1500 */
[----:B------:R-:W-:-:S02]  /*1a00*/  IADD3 R50, P3, R79, R238, RZ ;  /* 0x000000ee4f327210 */ /* 0x000fc40007f7e0ff */
[-C--:B------:R-:W-:Y:S01]  /*1a10*/  IADD3 R74, P0, R251, R238.reuse, RZ ;  /* 0x000000eefb4a7210 */ /* 0x080fe20007f1e0ff */
[----:B------:R-:W3:Y:S01]  /*1a20*/  LDG.E.U16 R220, desc[UR12][R220.64] ;  /* 0x0000000cdcdc7981 */ /* 0x000ee2000c1e1500 */
[-C--:B------:R-:W-:Y:S02]  /*1a30*/  LEA.HI.X.SX32 R79, R75, R239.reuse, 0x1, P1 ;  /* 0x000000ef4b4f7211 */ /* 0x080fe400008f0eff */
        /* <DEDUP_REMOVED lines=9> */
[-C--:B------:R-:W-:Y:S01]  /*1ad0*/  LEA.HI.X.SX32 R37, R37, R239.reuse, 0x1, P5 ;  /* 0x000000ef25257211 */ /* 0x080fe200028f0eff */
[----:B------:R-:W3:Y:S01]  /*1ae0*/  LDG.E.U16 R212, desc[UR12][R212.64] ;  /* 0x0000000cd4d47981 */ /* 0x000ee2000c1e1500 */
[----:B------:R-:W-:Y:S02]  /*1af0*/  LEA.HI.X.SX32 R55, R55, R239, 0x1, P6 ;  /* 0x000000ef37377211 */ /* 0x000fe400030f0eff */
[-C--:B------:R-:W-:Y:S01]  /*1b00*/  IADD3 R24, P0, R51, R238.reuse, RZ ;  /* 0x000000ee33187210 */ /* 0x080fe20007f1e0ff */
        /* <DEDUP_REMOVED lines=11> */
[CC--:B------:R-:W-:Y:S01]  /*1bc0*/  IADD3 R48, P2, R13.reuse, R238.reuse, RZ ;  /* 0x000000ee0d307210 */ /* 0x0c0fe20007f5e0ff */
[----:B------:R-:W3:Y:S01]  /*1bd0*/  LDG.E.U16 R202, desc[UR12][R202.64] ;  /* 0x0000000ccaca7981 */ /* 0x000ee2000c1e1500 */
[-C--:B------:R-:W-:Y:S01]  /*1be0*/  LEA.HI.X.SX32 R27, R13, R239.reuse, 0x1, P1 ;  /* 0x000000ef0d1b7211 */ /* 0x080fe200008f0eff */
[----:B------:R-:W-:Y:S01]  /*1bf0*/  IMAD R13, R15, 0x6e, RZ ;  /* 0x0000006e0f0d7824 */ /* 0x000fe200078e02ff */
[-C--:B------:R-:W-:Y:S01]  /*1c00*/  LEA.HI.X.SX32 R35, R35, R239.reuse, 0x1, P5 ;  /* 0x000000ef23237211 */ /* 0x080fe200028f0eff */
[----:B------:R-:W3:Y:S01]  /*1c10*/  LDG.E.U16 R200, desc[UR12][R200.64] ;  /* 0x0000000cc8c87981 */ /* 0x000ee2000c1e1500 */
[----:B------:R-:W-:Y:S02]  /*1c20*/  LEA.HI.X.SX32 R71, R45, R239, 0x1, P6 ;  /* 0x000000ef2d477211 */ /* 0x000fe400030f0eff */
[-C--:B------:R-:W-:Y:S01]  /*1c30*/  IADD3 R30, P5, R30, R238.reuse, RZ ;  /* 0x000000ee1e1e7210 */ /* 0x080fe20007fbe0ff */
[----:B------:R-:W3:Y:S01]  /*1c40*/  LDG.E.U16 R164, desc[UR12][R164.64] ;  /* 0x0000000ca4a47981 */ /* 0x000ee2000c1e1500 */
[----:B------:R-:W-:-:S02]  /*1c50*/  IADD3 R44, P6, R47, R238, RZ ;  /* 0x000000ee2f2c7210 */ /* 0x000fc40007fde0ff */
[-C--:B------:R-:W-:Y:S01]  /*1c60*/  LEA.HI.X.SX32 R47, R9, R239.reuse, 0x1, P4 ;  /* 0x000000ef092f7211 */ /* 0x080fe200020f0eff */
[----:B------:R-:W-:Y:S01]  /*1c70*/  IMAD R9, R15, 0x37, RZ ;  /* 0x000000370f097824 */ /* 0x000fe200078e02ff */
[-C--:B------:R-:W-:Y:S01]  /*1c80*/  IADD3 R16, P1, R17, R238.reuse, RZ ;  /* 0x000000ee11107210 */ /* 0x080fe20007f3e0ff */
[----:B------:R-:W-:Y:S01]  /*1c90*/  IMAD R17, R15, 0xbe, RZ ;  /* 0x000000be0f117824 */ /* 0x000fe200078e02ff */
[-C--:B------:R-:W-:Y:S01]  /*1ca0*/  LEA.HI.X.SX32 R49, R19, R239.reuse, 0x1, P2 ;  /* 0x000000ef13317211 */ /* 0x080fe200010f0eff */
[----:B------:R-:W-:Y:S01]  /*1cb0*/  IMAD R19, R15, 0xce, RZ ;  /* 0x000000ce0f137824 */ /* 0x000fe200078e02ff */
[CC--:B------:R-:W-:Y:S01]  /*1cc0*/  IADD3 R8, P4, R13.reuse, R238.reuse, RZ ;  /* 0x000000ee0d087210 */ /* 0x0c0fe20007f9e0ff */
[----:B------:R-:W3:Y:S01]  /*1cd0*/  LDG.E.U16 R198, desc[UR12][R198.64] ;  /* 0x0000000cc6c67981 */ /* 0x000ee2000c1e1500 */
[-C--:B------:R-:W-:Y:S01]  /*1ce0*/  LEA.HI.X.SX32 R25, R13, R239.reuse, 0x1, P0 ;  /* 0x000000ef0d197211 */ /* 0x080fe200000f0eff */
[----:B------:R-:W-:Y:S01]  /*1cf0*/  IMAD R13, R15, 0x7e, RZ ;  /* 0x0000007e0f0d7824 */ /* 0x000fe200078e02ff */
[----:B------:R-:W-:Y:S01]  /*1d00*/  LEA.HI.X.SX32 R31, R31, R239, 0x1, P5 ;  /* 0x000000ef1f1f7211 */ /* 0x000fe200028f0eff */
[----:B------:R-:W3:Y:S01]  /*1d10*/  LDG.E.U16 R196, desc[UR12][R196.64] ;  /* 0x0000000cc4c47981 */ /* 0x000ee2000c1e1500 */
[----:B------:R-:W-:-:S02]  /*1d20*/  IADD3 R28, P5, R247, R238, RZ ;  /* 0x000000eef71c7210 */ /* 0x000fc40007fbe0ff */
[-C--:B------:R-:W-:Y:S01]  /*1d30*/  LEA.HI.X.SX32 R9, R9, R239.reuse, 0x1, P4 ;  /* 0x000000ef09097211 */ /* 0x080fe200020f0eff */
[----:B------:R-:W3:Y:S01]  /*1d40*/  LDG.E.U16 R192, desc[UR12][R192.64] ;  /* 0x0000000cc0c07981 */ /* 0x000ee2000c1e1500 */
[-C--:B------:R-:W-:Y:S01]  /*1d50*/  LEA.HI.X.SX32 R45, R11, R239.reuse, 0x1, P6 ;  /* 0x000000ef0b2d7211 */ /* 0x080fe200030f0eff */
[----:B------:R-:W-:Y:S01]  /*1d60*/  IMAD R11, R15, 0x3f, RZ ;  /* 0x0000003f0f0b7824 */ /* 0x000fe200078e02ff */
[-C--:B------:R-:W-:Y:S01]  /*1d70*/  IADD3 R14, P4, R17, R238.reuse, RZ ;  /* 0x000000ee110e7210 */ /* 0x080fe20007f9e0ff */
[----:B------:R-:W-:Y:S01]  /*1d80*/  IMAD R17, R15, 0xde, RZ ;  /* 0x000000de0f117824 */ /* 0x000fe200078e02ff */
[----:B------:R-:W-:Y:S01]  /*1d90*/  LEA.HI.X.SX32 R29, R29, R239, 0x1, P5 ;  /* 0x000000ef1d1d7211 */ /* 0x000fe200028f0eff */
[----:B------:R-:W3:Y:S01]  /*1da0*/  LDG.E.U16 R98, desc[UR12][R98.64] ;  /* 0x0000000c62627981 */ /* 0x000ee2000c1e1500 */
[-C--:B------:R-:W-:Y:S01]  /*1db0*/  IADD3 R12, P0, R19, R238.reuse, RZ ;  /* 0x000000ee130c7210 */ /* 0x080fe20007f1e0ff */
[----:B------:R-:W-:Y:S01]  /*1dc0*/  IMAD R19, R15, 0xee, RZ ;  /* 0x000000ee0f137824 */ /* 0x000fe200078e02ff */
[-C--:B------:R-:W-:Y:S01]  /*1dd0*/  IADD3 R38, P6, R13, R238.reuse, RZ ;  /* 0x000000ee0d267210 */ /* 0x080fe20007fde0ff */
[----:B------:R-:W3:Y:S01]  /*1de0*/  LDG.E.U16 R124, desc[UR12][R124.64] ;  /* 0x0000000c7c7c7981 */ /* 0x000ee2000c1e1500 */
[----:B------:R-:W-:-:S02]  /*1df0*/  IADD3 R42, P5, R43, R238, RZ ;  /* 0x000000ee2b2a7210 */ /* 0x000fc40007fbe0ff */
[-C--:B------:R-:W-:Y:S01]  /*1e00*/  LEA.HI.X.SX32 R39, R11, R239.reuse, 0x1, P6 ;  /* 0x000000ef0b277211 */ /* 0x080fe200030f0eff */
[----:B------:R-:W3:Y:S01]  /*1e10*/  LDG.E.U16 R186, desc[UR12][R186.64] ;  /* 0x0000000cbaba7981 */ /* 0x000ee2000c1e1500 */
[-C--:B------:R-:W-:Y:S02]  /*1e20*/  IADD3 R18, P2, R23, R238.reuse, RZ ;  /* 0x000000ee17127210 */ /* 0x080fe40007f5e0ff */
[-C--:B------:R-:W-:Y:S01]  /*1e30*/  IADD3 R10, P6, R17, R238.reuse, RZ ;  /* 0x000000ee110a7210 */ /* 0x080fe20007fde0ff */
[----:B------:R-:W3:Y:S01]  /*1e40*/  LDG.E.U16 R184, desc[UR12][R184.64] ;  /* 0x0000000cb8b87981 */ /* 0x000ee2000c1e1500 */
[----:B------:R-:W-:Y:S01]  /*1e50*/  LEA.HI.X.SX32 R43, R13, R239, 0x1, P5 ;  /* 0x000000ef0d2b7211 */ /* 0x000fe200028f0eff */
[----:B------:R-:W-:Y:S01]  /*1e60*/  IMAD R23, R15, 0x47, RZ ;  /* 0x000000470f177824 */ /* 0x000fe200078e02ff */
[----:B0-----:R-:W-:Y:S01]  /*1e70*/  IADD3 R238, P5, R19, R238, RZ ;  /* 0x000000ee13ee7210 */ /* 0x001fe20007fbe0ff */
[----:B------:R-:W3:Y:S01]  /*1e80*/  LDG.E.U16 R182, desc[UR12][R182.64] ;  /* 0x0000000cb6b67981 */ /* 0x000ee2000c1e1500 */
[----:B------:R-:W-:-:S03]  /*1e90*/  IMAD R19, R15, 0x4f, RZ ;  /* 0x0000004f0f137824 */ /* 0x000fc600078e02ff */
        /* <DEDUP_REMOVED lines=10> */
[----:B------:R-:W3:Y:S04]  /*1f40*/  LDG.E.U16 R96, desc[UR12][R96.64] ;  /* 0x0000000c60607981 */ /* 0x000ee8000c1e1500 */
        /* <DEDUP_REMOVED lines=18> */
[----:B------:R-:W3:Y:S01]  /*2070*/  LDG.E.U16 R134, desc[UR12][R134.64] ;  /* 0x0000000c86867981 */ /* 0x000ee2000c1e1500 */
[----:B------:R-:W-:-:S02]  /*2080*/  LEA.HI.X.SX32 R23, R23, R239, 0x1, P3 ;  /* 0x000000ef17177211 */ /* 0x000fc400018f0eff */
[-C--:B------:R-:W-:Y:S01]  /*2090*/  LEA.HI.X.SX32 R19, R19, R239.reuse, 0x1, P2 ;  /* 0x000000ef13137211 */ /* 0x080fe200010f0eff */
[----:B------:R-:W3:Y:S01]  /*20a0*/  LDG.E.U16 R194, desc[UR12][R194.64] ;  /* 0x0000000cc2c27981 */ /* 0x000ee2000c1e1500 */
[-C--:B------:R-:W-:Y:S02]  /*20b0*/  LEA.HI.X.SX32 R17, R17, R239.reuse, 0x1, P1 ;  /* 0x000000ef11117211 */ /* 0x080fe400008f0eff */
[-C--:B------:R-:W-:Y:S01]  /*20c0*/  LEA.HI.X.SX32 R15, R247, R239.reuse, 0x1, P4 ;  /* 0x000000eff70f7211 */ /* 0x080fe200020f0eff */
[----:B------:R-:W3:Y:S01]  /*20d0*/  LDG.E.U16 R190, desc[UR12][R190.64] ;  /* 0x0000000cbebe7981 */ /* 0x000ee2000c1e1500 */
[-C--:B------:R-:W-:Y:S02]  /*20e0*/  LEA.HI.X.SX32 R13, R13, R239.reuse, 0x1, P0 ;  /* 0x000000ef0d0d7211 */ /* 0x080fe400000f0eff */
[-C--:B------:R-:W-:Y:S01]  /*20f0*/  LEA.HI.X.SX32 R11, R11, R239.reuse, 0x1, P6 ;  /* 0x000000ef0b0b7211 */ /* 0x080fe200030f0eff */
[----:B------:R-:W3:Y:S01]  /*2100*/  LDG.E.U16 R188, desc[UR12][R188.64] ;  /* 0x0000000cbcbc7981 */ /* 0x000ee2000c1e1500 */
[----:B------:R-:W-:-:S03]  /*2110*/  LEA.HI.X.SX32 R239, R246, R239, 0x1, P5 ;  /* 0x000000eff6ef7211 */ /* 0x000fc600028f0eff */
        /* <DEDUP_REMOVED lines=23> */
[----:B------:R0:W3:Y:S04]  /*2290*/  LDG.E.U16 R37, desc[UR12][R20.64] ;  /* 0x0000000c14257981 */ /* 0x0000e8000c1e1500 */
        /* <DEDUP_REMOVED lines=30> */
[----:B------:R3:W3:Y:S04]  /*2480*/  LDG.E.U16 R16, desc[UR12][R16.64] ;  /* 0x0000000c10107981 */ /* 0x0006e8000c1e1500 */
[----:B------:R3:W3:Y:S04]  /*2490*/  LDG.E.U16 R29, desc[UR12][R14.64] ;  /* 0x0000000c0e1d7981 */ /* 0x0006e8000c1e1500 */
[----:B------:R-:W3:Y:S04]  /*24a0*/  LDG.E.U16 R13, desc[UR12][R12.64] ;  /* 0x0000000c0c0d7981 */ /* 0x000ee8000c1e1500 */
[----:B------:R3:W3:Y:S04]  /*24b0*/  LDG.E.U16 R27, desc[UR12][R10.64] ;  /* 0x0000000c0a1b7981 */ /* 0x0006e8000c1e1500 */
[----:B------:R-:W3:Y:S01]  /*24c0*/  LDG.E.U16 R238, desc[UR12][R238.64] ;  /* 0x0000000ceeee7981 */ /* 0x000ee2000c1e1500 */
[----:B------:R-:W2:Y:S01]  /*24d0*/  S2UR UR4, SR_CgaCtaId ;  /* 0x00000000000479c3 */ /* 0x000ea20000008800 */
[C---:B0-----:R-:W-:Y:S01]  /*24e0*/  SHF.L.U32 R20, R248.reuse, 0x1, RZ ;  /* 0x00000001f8147819 */ /* 0x041fe200000006ff */
[----:B------:R-:W-:Y:S01]  /*24f0*/  UMOV UR9, 0x400 ;  /* 0x0000040000097882 */ /* 0x000fe20000000000 */
[----:B-1----:R-:W-:-:S02]  /*2500*/  LOP3.LUT R8, R248, 0xc0, RZ, 0xc0, !PT ;  /* 0x000000c0f8087812 */ /* 0x002fc400078ec0ff */
[----:B------:R-:W-:-:S05]  /*2510*/  LOP3.LUT R9, R20, 0x7e, RZ, 0xc0, !PT ;  /* 0x0000007e14097812 */ /* 0x000fca00078ec0ff */
[----:B------:R-:W-:Y:S02]  /*2520*/  IMAD R9, R8, 0x100, R9 ;  /* 0x0000010008097824 */ /* 0x000fe400078e0209 */
[----:B------:R-:W-:Y:S01]  /*2530*/  IMAD.SHL.U32 R0, R0, 0x100, RZ ;  /* 0x0000010000007824 */ /* 0x000fe200078e00ff */
[----:B--2---:R-:W-:-:S03]  /*2540*/  ULEA UR9, UR4, UR9, 0x18 ;  /* 0x0000000904097291 */ /* 0x004fc6000f8ec03f */
[----:B------:R-:W-:-:S06]  /*2550*/  VIADD R250, R0, 0x100 ;  /* 0x0000010000fa7836 */ /* 0x000fcc0000000000 */
[----:B------:R0:W-:Y:S04]  /*2560*/  STS.U16 [R9+UR9+0x800], R3 ;  /* 0x0008000309007988 */ /* 0x0001e80008000409 */
[----:B----4-:R1:W-:Y:S01]  /*2570*/  STS.U16 [R9+UR9+0x400], R5 ;  /* 0x0004000509007988 */ /* 0x0103e20008000409 */
[----:B0-----:R-:W-:-:S03]  /*2580*/  LOP3.LUT R3, R9, 0x10, RZ, 0x3c, !PT ;  /* 0x0000001009037812 */ /* 0x001fc600078e3cff */
[----:B-----5:R-:W-:Y:S01]  /*2590*/  STS.U16 [R9+UR9], R2 ;  /* 0x0000000209007988 */ /* 0x020fe20008000409 */
[----:B-1----:R-:W-:-:S03]  /*25a0*/  LOP3.LUT R5, R9, 0x20, RZ, 0x3c, !PT ;  /* 0x0000002009057812 */ /* 0x002fc600078e3cff */
[----:B------:R-:W-:Y:S04]  /*25b0*/  STS.U16 [R9+UR9+0x1000], R4 ;  /* 0x0010000409007988 */ /* 0x000fe80008000409 */
[----:B---3--:R-:W-:Y:S04]  /*25c0*/  STS.U16 [R9+UR9+0x2000], R245 ;  /* 0x002000f509007988 */ /* 0x008fe80008000409 */
[----:B------:R-:W-:Y:S04]  /*25d0*/  STS.U16 [R9+UR9+0x2400], R244 ;  /* 0x002400f409007988 */ /* 0x000fe80008000409 */
        /* <DEDUP_REMOVED lines=25> */
[----:B------:R0:W-:Y:S01]  /*2770*/  STS.U16 [R3+UR9+0x3c80], R196 ;  /* 0x003c80c403007988 */ /* 0x0001e20008000409 */
[----:B------:R-:W-:-:S03]  /*2780*/  ISETP.GE.AND P0, PT, R250, 0x1, PT ;  /* 0x00000001fa00780c */ /* 0x000fc60003f06270 */
[----:B------:R-:W-:Y:S01]  /*2790*/  STS.U16 [R5+UR9+0x500], R240 ;  /* 0x000500f005007988 */ /* 0x000fe20008000409 */
[----:B0-----:R-:W-:-:S03]  /*27a0*/  LOP3.LUT R3, R9, 0x30, RZ, 0x3c, !PT ;  /* 0x0000003009037812 */ /* 0x001fc600078e3cff */
        /* <DEDUP_REMOVED lines=14> */
[----:B------:R0:W-:Y:S04]  /*2890*/  STS.U16 [R5+UR9+0x3d00], R166 ;  /* 0x003d00a605007988 */ /* 0x0001e80008000409 */
[----:B------:R-:W-:Y:S04]  /*28a0*/  STS.U16 [R3+UR9+0x2180], R162 ;  /* 0x002180a203007988 */ /* 0x000fe80008000409 */
        /* <DEDUP_REMOVED lines=66> */
[----:B------:R-:W-:Y:S01]  /*2cd0*/  STS.U16 [R5+UR9+0x3f00], R42 ;  /* 0x003f002a05007988 */ /* 0x000fe20008000409 */
[----:B------:R-:W-:-:S03]  /*2ce0*/  IMAD.MOV.U32 R9, RZ, RZ, 0x3f800000 ;  /* 0x3f800000ff097424 */ /* 0x000fc600078e00ff */
[----:B------:R0:W-:Y:S01]  /*2cf0*/  STS.U16 [R3+UR9+0x380], R100 ;  /* 0x0003806403007988 */ /* 0x0001e20008000409 */
[----:B------:R-:W-:-:S03]  /*2d00*/  IMAD.MOV.U32 R17, RZ, RZ, -0x800000 ;  /* 0xff800000ff117424 */ /* 0x000fc600078e00ff */
[----:B------:R-:W-:Y:S01]  /*2d10*/  STS.U16 [R3+UR9+0x780], R86 ;  /* 0x0007805603007988 */ /* 0x000fe20008000409 */
[----:B------:R-:W-:-:S03]  /*2d20*/  MOV R176, 0xff800000 ;  /* 0xff80000000b07802 */ /* 0x000fc60000000f00 */
[----:B------:R-:W-:Y:S01]  /*2d30*/  STS.U16 [R3+UR9+0xb80], R58 ;  /* 0x000b803a03007988 */ /* 0x000fe20008000409 */
[----:B------:R-:W-:-:S03]  /*2d40*/  IMAD.MOV.U32 R15, RZ, RZ, -0x800000 ;  /* 0xff800000ff0f7424 */ /* 0x000fc600078e00ff */
[----:B------:R-:W-:Y:S01]  /*2d50*/  STS.U16 [R3+UR9+0xf80], R54 ;  /* 0x000f803603007988 */ /* 0x000fe20008000409 */
[----:B------:R-:W-:-:S03]  /*2d60*/  IMAD.MOV.U32 R14, RZ, RZ, -0x800000 ;  /* 0xff800000ff0e7424 */ /* 0x000fc600078e00ff */
[----:B------:R-:W-:Y:S01]  /*2d70*/  STS.U16 [R3+UR9+0x1380], R52 ;  /* 0x0013803403007988 */ /* 0x000fe20008000409 */
[----:B------:R-:W-:-:S03]  /*2d80*/  IMAD.MOV.U32 R10, RZ, RZ, 0x3f800000 ;  /* 0x3f800000ff0a7424 */ /* 0x000fc600078e00ff */
[----:B------:R-:W-:Y:S01]  /*2d90*/  STS.U16 [R3+UR9+0x1780], R48 ;  /* 0x0017803003007988 */ /* 0x000fe20008000409 */
[----:B------:R-:W-:-:S03]  /*2da0*/  MOV R11, 0x3f800000 ;  /* 0x3f800000000b7802 */ /* 0x000fc60000000f00 */
[----:B------:R-:W-:Y:S01]  /*2db0*/  STS.U16 [R3+UR9+0x1b80], R21 ;  /* 0x001b801503007988 */ /* 0x000fe20008000409 */
[----:B------:R-:W-:-:S03]  /*2dc0*/  IMAD.MOV.U32 R12, RZ, RZ, 0x3f800000 ;  /* 0x3f800000ff0c7424 */ /* 0x000fc600078e00ff */
[----:B------:R-:W-:Y:S01]  /*2dd0*/  STS.U16 [R3+UR9+0x1f80], R38 ;  /* 0x001f802603007988 */ /* 0x000fe20008000409 */
[----:B------:R-:W-:-:S03]  /*2de0*/  CS2R R88, SRZ ;  /* 0x0000000000587805 */ /* 0x000fc6000001ff00 */
        /* <DEDUP_REMOVED lines=11> */
[----:B0-----:R-:W-:-:S03]  /*2ea0*/  CS2R R100, SRZ ;  /* 0x0000000000647805 */ /* 0x001fc6000001ff00 */
[----:B------:R0:W-:Y:S01]  /*2eb0*/  STS.U16 [R3+UR9+0x3780], R27 ;  /* 0x0037801b03007988 */ /* 0x0001e20008000409 */
[----:B------:R-:W-:-:S03]  /*2ec0*/  CS2R R102, SRZ ;  /* 0x0000000000667805 */ /* 0x000fc6000001ff00 */
[----:B------:R1:W-:Y:S01]  /*2ed0*/  STS.U16 [R3+UR9+0x3b80], R238 ;  /* 0x003b80ee03007988 */ /* 0x0003e20008000409 */
[----:B------:R-:W-:Y:S02]  /*2ee0*/  CS2R R104, SRZ ;  /* 0x0000000000687805 */ /* 0x000fe4000001ff00 */
[----:B------:R-:W-:Y:S02]  /*2ef0*/  CS2R R106, SRZ ;  /* 0x00000000006a7805 */ /* 0x000fe4000001ff00 */
[----:B------:R-:W-:Y:S02]  /*2f00*/  CS2R R108, SRZ ;  /* 0x00000000006c7805 */ /* 0x000fe4000001ff00 */
[----:B------:R-:W-:Y:S02]  /*2f10*/  CS2R R110, SRZ ;  /* 0x00000000006e7805 */ /* 0x000fe4000001ff00 */
[----:B------:R-:W-:Y:S02]  /*2f20*/  CS2R R112, SRZ ;  /* 0x0000000000707805 */ /* 0x000fe4000001ff00 */
[----:B------:R-:W-:-:S02]  /*2f30*/  CS2R R114, SRZ ;  /* 0x0000000000727805 */ /* 0x000fc4000001ff00 */
        /* <DEDUP_REMOVED lines=19> */
[----:B0-----:R-:W-:Y:S02]  /*3070*/  CS2R R26, SRZ ;  /* 0x00000000001a7805 */ /* 0x001fe4000001ff00 */
        /* <DEDUP_REMOVED lines=30> */
[C---:B------:R-:W-:Y:S02]  /*3260*/  LOP3.LUT R252, R248.reuse, 0xff, RZ, 0xc0, !PT ;  /* 0x000000fff8fc7812 */ /* 0x040fe400078ec0ff */
[----:B------:R-:W-:Y:S01]  /*3270*/  LOP3.LUT R2, R248, 0xe0, RZ, 0xc0, !PT ;  /* 0x000000e0f8027812 */ /* 0x000fe200078ec0ff */
[----:B-1----:R-:W-:Y:S06]  /*3280*/  @!P0 BRA `(.L_x_0) ;  /* 0x0000003800488947 */ /* 0x002fec0003800000 */
[----:B------:R-:W0:Y:S01]  /*3290*/  LDC.64 R216, c[0x0][0x250] ;  /* 0x00009400ffd87b82 */ /* 0x000e220000000a00 */
[----:B------:R-:W-:Y:S01]  /*32a0*/  SHF.R.U32.HI R4, RZ, 0x2, R248 ;  /* 0x00000002ff047819 */ /* 0x000fe200000116f8 */
[----:B------:R-:W-:Y:S01]  /*32b0*/  ULDC UR4, c[0x0][0x258] ;  /* 0x0000960000047ab9 */ /* 0x000fe20000000800 */
[----:B------:R-:W-:Y:S01]  /*32c0*/  SHF.R.U32.HI R7, RZ, 0x1, R2 ;  /* 0x00000001ff077819 */ /* 0x000fe20000011602 */
[----:B------:R-:W-:Y:S01]  /*32d0*/  IMAD.SHL.U32 R6, R248, 0x40, RZ ;  /* 0x00000040f8067824 */ /* 0x000fe200078e00ff */
[----:B------:R-:W-:Y:S01]  /*32e0*/  SGXT.U32 R2, R4, 0x3 ;  /* 0x000000030402781a */ /* 0x000fe20000000000 */
[----:B------:R-:W-:Y:S01]  /*32f0*/  UIADD3 UR7, UR9, 0x10000, URZ ;  /* 0x0001000009077890 */ /* 0x000fe2000fffe03f */
[----:B------:R-:W-:Y:S01]  /*3300*/  SHF.R.U32.HI R3, RZ, 0x2, R8 ;  /* 0x00000002ff037819 */ /* 0x000fe20000011608 */
[----:B------:R-:W1:Y:S01]  /*3310*/  LDC.64 R250, c[0x0][0x260] ;  /* 0x00009800fffa7b82 */ /* 0x000e620000000a00 */
[----:B------:R-:W-:Y:S01]  /*3320*/  SHF.L.U32 R8, R252, 0x1, RZ ;  /* 0x00000001fc087819 */ /* 0x000fe200000006ff */
[----:B------:R-:W-:Y:S01]  /*3330*/  USHF.R.U32.HI UR7, URZ, 0x4, UR7 ;  /* 0x000000043f077899 */ /* 0x000fe20008011607 */
[----:B------:R-:W-:Y:S01]  /*3340*/  LOP3.LUT R7, R0, R7, R2, 0xfe, !PT ;  /* 0x0000000700077212 */ /* 0x000fe200078efe02 */
[----:B------:R-:W-:Y:S01]  /*3350*/  UMOV UR10, 0xfffffffe ;  /* 0xfffffffe000a7882 */ /* 0x000fe20000000000 */
[C---:B------:R-:W-:Y:S01]  /*3360*/  LOP3.LUT P0, RZ, R248.reuse, 0x80, RZ, 0xc0, !PT ;  /* 0x00000080f8ff7812 */ /* 0x040fe2000780c0ff */
[----:B------:R-:W-:Y:S01]  /*3370*/  USGXT.U32 UR14, UR7, 0xe ;  /* 0x0000000e070e789a */ /* 0x000fe20008000000 */
[----:B------:R-:W-:Y:S01]  /*3380*/  LOP3.LUT R0, R248, 0x7f, RZ, 0xc0, !PT ;  /* 0x0000007ff8007812 */ /* 0x000fe200078ec0ff */
[----:B------:R-:W2:Y:S01]  /*3390*/  LDC R22, c[0x0][0x268] ;  /* 0x00009a00ff167b82 */ /* 0x000ea20000000800 */
[--C-:B------:R-:W-:Y:S01]  /*33a0*/  SHF.R.U32.HI R4, RZ, 0x7, R248.reuse ;  /* 0x00000007ff047819 */ /* 0x100fe200000116f8 */
[----:B------:R-:W-:Y:S01]  /*33b0*/  UIADD3 UR22, UP0, UR14, 0x2, URZ ;  /* 0x000000020e167890 */ /* 0x000fe2000ff1e03f */
[----:B------:R-:W-:Y:S01]  /*33c0*/  SHF.R.U32.HI R5, RZ, 0x5, R248 ;  /* 0x00000005ff057819 */ /* 0x000fe200000116f8 */
[----:B------:R-:W-:Y:S01]  /*33d0*/  IMAD R2, R0, UR4, RZ ;  /* 0x0000000400027c24 */ /* 0x000fe2000f8e02ff */
[----:B------:R-:W-:Y:S01]  /*33e0*/  LOP3.LUT R8, R8, R3, RZ, 0x3c, !PT ;  /* 0x0000000308087212 */ /* 0x000fe200078e3cff */
[----:B------:R-:W-:Y:S01]  /*33f0*/  ULDC.64 UR4, c[0x0][0x218] ;  /* 0x0000860000047ab9 */ /* 0x000fe20000000a00 */
[----:B------:R-:W-:Y:S01]  /*3400*/  SEL R3, RZ, 0x90, !P0 ;  /* 0x00000090ff037807 */ /* 0x000fe20004000000 */
[----:B0-----:R-:W-:Y:S01]  /*3410*/  IMAD R216, R216, UR6, RZ ;  /* 0x00000006d8d87c24 */ /* 0x001fe2000f8e02ff */
[----:B------:R-:W-:Y:S01]  /*3420*/  SGXT.U32 R4, R4, 0x1 ;  /* 0x000000010404781a */ /* 0x000fe20000000000 */
[----:B------:R-:W-:Y:S01]  /*3430*/  UMOV UR11, 0x7fffffdf ;  /* 0x7fffffdf000b7882 */ /* 0x000fe20000000000 */
[----:B------:R-:W-:Y:S01]  /*3440*/  R2UR UR8, R5 ;  /* 0x00000000050872ca */ /* 0x000fe200000e0000 */
[----:B------:R-:W-:Y:S01]  /*3450*/  IMAD.SHL.U32 R0, R216, 0x2, RZ ;  /* 0x00000002d8007824 */ /* 0x000fe200078e00ff */
[----:B------:R-:W-:Y:S01]  /*3460*/  LOP3.LUT R5, R3, 0x7e, R20, 0x78, !PT ;  /* 0x0000007e03057812 */ /* 0x000fe200078e7814 */
[----:B------:R-:W-:Y:S01]  /*3470*/  IMAD.SHL.U32 R3, R2, 0x2, RZ ;  /* 0x0000000202037824 */ /* 0x000fe200078e00ff */
[----:B------:R-:W-:Y:S01]  /*3480*/  SHF.R.U32.HI R9, RZ, 0x5, R248 ;  /* 0x00000005ff097819 */ /* 0x000fe200000116f8 */
[----:B------:R-:W-:Y:S01]  /*3490*/  IMAD R4, R4, R217, RZ ;  /* 0x000000d904047224 */ /* 0x000fe200078e02ff */
[----:B------:R-:W-:Y:S01]  /*34a0*/  LOP3.LUT R6, R5, 0x1000, R6, 0xf8, !PT ;  /* 0x0000100005067812 */ /* 0x000fe200078ef806 */
[----:B------:R-:W-:Y:S01]  /*34b0*/  IMAD.HI R216, R216, 0x2, RZ ;  /* 0x00000002d8d87827 */ /* 0x000fe200078e02ff */
[----:B------:R-:W-:-:S02]  /*34c0*/  IADD3 R211, P0, P1, R3, UR4, R0 ;  /* 0x0000000403d37c10 */ /* 0x000fc4000f91e000 */
[----:B------:R-:W-:Y:S02]  /*34d0*/  CS2R R88, SRZ ;  /* 0x0000000000587805 */ /* 0x000fe4000001ff00 */
[----:B------:R-:W-:Y:S01]  /*34e0*/  LOP3.LUT R0, R248, 0x1f, RZ, 0xc0, !PT ;  /* 0x0000001ff8007812 */ /* 0x000fe200078ec0ff */
[----:B------:R-:W-:Y:S01]  /*34f0*/  IMAD.HI R3, R2, 0x2, RZ ;  /* 0x0000000202037827 */ /* 0x000fe200078e02ff */
[----:B------:R-:W-:Y:S02]  /*3500*/  LEA R2, R217, R4, 0x1 ;  /* 0x00000004d9027211 */ /* 0x000fe400078e08ff */
[----:B------:R-:W-:Y:S02]  /*3510*/  CS2R R90, SRZ ;  /* 0x00000000005a7805 */ /* 0x000fe4000001ff00 */
[----:B------:R-:W-:Y:S01]  /*3520*/  LEA R184, P2, R4, R211, 0x1 ;  /* 0x000000d304b87211 */ /* 0x000fe200078408ff */
[----:B-1----:R-:W-:Y:S01]  /*3530*/  IMAD R5, R0, R251, RZ ;  /* 0x000000fb00057224 */ /* 0x002fe200078e02ff */
[----:B------:R-:W-:Y:S01]  /*3540*/  SGXT.U32 R0, R9, 0x3 ;  /* 0x000000030900781a */ /* 0x000fe20000000000 */
[----:B------:R-:W-:Y:S01]  /*3550*/  IMAD R10, R217, 0x2, R2 ;  /* 0x00000002d90a7824 */ /* 0x000fe200078e0202 */
[----:B------:R-:W-:Y:S01]  /*3560*/  IADD3.X R19, R3, UR5, R216, P0, P1 ;  /* 0x0000000503137c10 */ /* 0x000fe200087e24d8 */
[----:B------:R-:W-:Y:S01]  /*3570*/  IMAD R250, R250, UR6, RZ ;  /* 0x00000006fafa7c24 */ /* 0x000fe2000f8e02ff */
[----:B------:R-:W-:Y:S01]  /*3580*/  SHF.L.U32 R14, R5, 0x1, RZ ;  /* 0x00000001050e7819 */ /* 0x000fe200000006ff */
[C---:B------:R-:W-:Y:S01]  /*3590*/  IMAD R12, R217.reuse, 0x2, R10 ;  /* 0x00000002d90c7824 */ /* 0x040fe200078e020a */
[----:B------:R-:W-:Y:S01]  /*35a0*/  ULDC.64 UR4, c[0x0][0x220] ;  /* 0x0000880000047ab9 */ /* 0x000fe20000000a00 */
[----:B------:R-:W-:Y:S01]  /*35b0*/  IMAD.SHL.U32 R3, R250, 0x2, RZ ;  /* 0x00000002fa037824 */ /* 0x000fe200078e00ff */
[----:B------:R-:W-:Y:S01]  /*35c0*/  LEA R20, P3, R2, R211, 0x1 ;  /* 0x000000d302147211 */ /* 0x000fe200078608ff */
[----:B--2---:R-:W-:Y:S01]  /*35d0*/  IMAD R9, R0, R22, RZ ;  /* 0x0000001600097224 */ /* 0x004fe200078e02ff */
[-C--:B------:R-:W-:Y:S01]  /*35e0*/  LEA.HI.X.SX32 R185, R4, R19.reuse, 0x1, P2 ;  /* 0x0000001304b97211 */ /* 0x080fe200010f0eff */
[C---:B------:R-:W-:Y:S01]  /*35f0*/  IMAD R0, R217.reuse, 0x2, R12 ;  /* 0x00000002d9007824 */ /* 0x040fe200078e020c */
[----:B------:R-:W-:Y:S01]  /*3600*/  IADD3 R24, P0, P1, R14, UR4, R3 ;  /* 0x000000040e187c10 */ /* 0x000fe2000f91e003 */
[----:B------:R-:W-:Y:S01]  /*3610*/  IMAD R3, R22, 0x8, R9 ;  /* 0x0000000816037824 */ /* 0x000fe200078e0209 */
[----:B------:R-:W-:Y:S01]  /*3620*/  LEA.HI.X.SX32 R21, R2, R19, 0x1, P3 ;  /* 0x0000001302157211 */ /* 0x000fe200018f0eff */
[C---:B------:R-:W-:Y:S01]  /*3630*/  IMAD R14, R217.reuse, 0x2, R0 ;  /* 0x00000002d90e7824 */ /* 0x040fe200078e0200 */
[----:B------:R0:W-:Y:S01]  /*3640*/  STL.64 [R1+0x28], R184 ;  /* 0x000028b801007387 */ /* 0x0001e20000100a00 */
[----:B------:R-:W-:Y:S01]  /*3650*/  IMAD R11, R22, 0x8, R3 ;  /* 0x00000008160b7824 */ /* 0x000fe200078e0203 */
[----:B------:R-:W-:Y:S01]  /*3660*/  UMOV UR4, URZ ;  /* 0x0000003f00047c82 */ /* 0x000fe20008000000 */
[----:B------:R-:W-:Y:S01]  /*3670*/  IMAD.HI R250, R250, 0x2, RZ ;  /* 0x00000002fafa7827 */ /* 0x000fe200078e02ff */
[C---:B------:R-:W-:Y:S01]  /*3680*/  LEA R16, R217.reuse, R14, 0x1 ;  /* 0x0000000ed9107211 */ /* 0x040fe200078e08ff */
[----:B------:R1:W-:Y:S01]  /*3690*/  STL.64 [R1+0x20], R20 ;  /* 0x0000201401007387 */ /* 0x0003e20000100a00 */
[----:B------:R-:W-:Y:S01]  /*36a0*/  UIADD3.X UR23, UR4, 0x40000040, URZ, UP0, !UPT ;  /* 0x4000004004177890 */ /* 0x000fe200087fe43f */
[C---:B------:R-:W-:Y:S01]  /*36b0*/  IMAD R13, R22.reuse, 0x8, R11 ;  /* 0x00000008160d7824 */ /* 0x040fe200078e020b */
[----:B------:R-:W-:Y:S01]  /*36c0*/  CS2R R92, SRZ ;  /* 0x00000000005c7805 */ /* 0x000fe2000001ff00 */
[----:B------:R-:W-:Y:S01]  /*36d0*/  IMAD R2, R217, 0x2, R16 ;  /* 0x00000002d9027824 */ /* 0x000fe200078e0210 */
[----:B------:R-:W-:Y:S01]  /*36e0*/  CS2R R94, SRZ ;  /* 0x00000000005e7805 */ /* 0x000fe2000001ff00 */
[----:B------:R-:W-:Y:S01]  /*36f0*/  IMAD R15, R22, 0x8, R13 ;  /* 0x00000008160f7824 */ /* 0x000fe200078e020d */
[----:B0-----:R-:W-:Y:S01]  /*3700*/  LEA R184, P2, R10, R211, 0x1 ;  /* 0x000000d30ab87211 */ /* 0x001fe200078408ff */
[----:B------:R-:W-:Y:S01]  /*3710*/  IMAD.HI R5, R5, 0x2, RZ ;  /* 0x0000000205057827 */ /* 0x000fe200078e02ff */
[----:B------:R-:W-:-:S02]  /*3720*/  LEA R4, R217, R2, 0x1 ;  /* 0x00000002d9047211 */ /* 0x000fc400078e08ff */
[----:B------:R-:W-:Y:S02]  /*3730*/  CS2R R96, SRZ ;  /* 0x0000000000607805 */ /* 0x000fe4000001ff00 */
[----:B------:R-:W-:Y:S01]  /*3740*/  LEA.HI.X.SX32 R185, R10, R19, 0x1, P2 ;  /* 0x000000130ab97211 */ /* 0x000fe200010f0eff */
[----:B------:R-:W-:Y:S01]  /*3750*/  IMAD R17, R22, 0x8, R15 ;  /* 0x0000000816117824 */ /* 0x000fe200078e020f */
[-C--:B-1----:R-:W-:Y:S01]  /*3760*/  LEA R20, P3, R12, R211.reuse, 0x1 ;  /* 0x000000d30c147211 */ /* 0x082fe200078608ff */
[C---:B------:R-:W-:Y:S01]  /*3770*/  IMAD R10, R217.reuse, 0x2, R4 ;  /* 0x00000002d90a7824 */ /* 0x040fe200078e0204 */
[----:B------:R-:W-:Y:S01]  /*3780*/  LEA R244, P4, R4, R211, 0x1 ;  /* 0x000000d304f47211 */ /* 0x000fe200078808ff */
[----:B------:R0:W-:Y:S01]  /*3790*/  STL.64 [R1+0x18], R184 ;  /* 0x000018b801007387 */ /* 0x0001e20000100a00 */
[----:B------:R-:W-:Y:S01]  /*37a0*/  LEA.HI.X.SX32 R21, R12, R19, 0x1, P3 ;  /* 0x000000130c157211 */ /* 0x000fe200018f0eff */
[----:B------:R-:W-:Y:S01]  /*37b0*/  IMAD R18, R22, 0x8, R17 ;  /* 0x0000000816127824 */ /* 0x000fe200078e0211 */
[----:B------:R-:W-:-:S02]  /*37c0*/  LEA R12, R217, R10, 0x1 ;  /* 0x0000000ad90c7211 */ /* 0x000fc400078e08ff */
[----:B------:R-:W-:Y:S02]  /*37d0*/  CS2R R98, SRZ ;  /* 0x0000000000627805 */ /* 0x000fe4000001ff00 */
[----:B------:R-:W-:Y:S01]  /*37e0*/  LEA.HI.X.SX32 R245, R4, R19, 0x1, P4 ;  /* 0x0000001304f57211 */ /* 0x000fe200020f0eff */
[----:B------:R1:W-:Y:S01]  /*37f0*/  STL.64 [R1+0x10], R20 ;  /* 0x0000101401007387 */ /* 0x0003e20000100a00 */
[----:B------:R-:W-:Y:S02]  /*3800*/  IADD3.X R250, R5, UR5, R250, P0, P1 ;  /* 0x0000000505fa7c10 */ /* 0x000fe400087e24fa */
[----:B------:R-:W-:Y:S02]  /*3810*/  CS2R R100, SRZ ;  /* 0x0000000000647805 */ /* 0x000fe4000001ff00 */
[----:B------:R-:W-:Y:S02]  /*3820*/  LEA R206, P1, R3, R24, 0x1 ;  /* 0x0000001803ce7211 */ /* 0x000fe400078208ff */
[----:B------:R-:W-:-:S02]  /*3830*/  CS2R R102, SRZ ;  /* 0x0000000000667805 */ /* 0x000fc4000001ff00 */
[----:B------:R-:W-:Y:S02]  /*3840*/  LEA R208, P0, R9, R24, 0x1 ;  /* 0x0000001809d07211 */ /* 0x000fe400078008ff */
[----:B------:R-:W-:Y:S02]  /*3850*/  CS2R R104, SRZ ;  /* 0x0000000000687805 */ /* 0x000fe4000001ff00 */
[----:B0-----:R-:W-:Y:S02]  /*3860*/  LEA R184, P2, R0, R211, 0x1 ;  /* 0x000000d300b87211 */ /* 0x001fe400078408ff */
[----:B------:R-:W-:Y:S02]  /*3870*/  CS2R R106, SRZ ;  /* 0x00000000006a7805 */ /* 0x000fe4000001ff00 */
[----:B------:R-:W-:Y:S02]  /*3880*/  LEA.HI.X.SX32 R207, R3, R250, 0x1, P1 ;  /* 0x000000fa03cf7211 */ /* 0x000fe400008f0eff */
[----:B------:R-:W-:-:S02]  /*3890*/  CS2R R108, SRZ ;  /* 0x00000000006c7805 */ /* 0x000fc4000001ff00 */
[----:B------:R-:W-:Y:S01]  /*38a0*/  LEA.HI.X.SX32 R185, R0, R19, 0x1, P2 ;  /* 0x0000001300b97211 */ /* 0x000fe200010f0eff */
[C---:B------:R-:W-:Y:S01]  /*38b0*/  IMAD R0, R217.reuse, 0x2, R12 ;  /* 0x00000002d9007824 */ /* 0x040fe200078e020c */
[-C--:B-1----:R-:W-:Y:S02]  /*38c0*/  LEA R20, P3, R14, R211.reuse, 0x1 ;  /* 0x000000d30e147211 */ /* 0x082fe400078608ff */
[----:B------:R-:W-:Y:S02]  /*38d0*/  CS2R R110, SRZ ;  /* 0x00000000006e7805 */ /* 0x000fe4000001ff00 */
[----:B------:R-:W-:Y:S01]  /*38e0*/  LEA R248, P2, R16, R211, 0x1 ;  /* 0x000000d310f87211 */ /* 0x000fe200078408ff */
[----:B------:R0:W-:Y:S01]  /*38f0*/  STL.64 [R1+0x8], R184 ;  /* 0x000008b801007387 */ /* 0x0001e20000100a00 */
[----:B------:R-:W-:Y:S01]  /*3900*/  LEA.HI.X.SX32 R21, R14, R19, 0x1, P3 ;  /* 0x000000130e157211 */ /* 0x000fe200018f0eff */
[----:B------:R-:W-:Y:S01]  /*3910*/  IMAD R14, R217, 0x2, R0 ;  /* 0x00000002d90e7824 */ /* 0x000fe200078e0200 */
[----:B------:R-:W-:-:S02]  /*3920*/  LEA R246, P3, R2, R211, 0x1 ;  /* 0x000000d302f67211 */ /* 0x000fc400078608ff */
[----:B------:R-:W-:Y:S02]  /*3930*/  CS2R R112, SRZ ;  /* 0x0000000000707805 */ /* 0x000fe4000001ff00 */
[----:B------:R-:W-:Y:S01]  /*3940*/  LEA R230, P4, R0, R211, 0x1 ;  /* 0x000000d300e67211 */ /* 0x000fe200078808ff */
[----:B------:R1:W-:Y:S01]  /*3950*/  STL.64 [R1], R20 ;  /* 0x0000001401007387 */ /* 0x0003e20000100a00 */
[----:B------:R-:W-:Y:S02]  /*3960*/  LEA.HI.X.SX32 R247, R2, R19, 0x1, P3 ;  /* 0x0000001302f77211 */ /* 0x000fe400018f0eff */
[----:B------:R-:W-:Y:S02]  /*3970*/  CS2R R114, SRZ ;  /* 0x0000000000727805 */ /* 0x000fe4000001ff00 */
[----:B------:R-:W-:Y:S02]  /*3980*/  LEA R2, R217, R14, 0x1 ;  /* 0x0000000ed9027211 */ /* 0x000fe400078e08ff */
[----:B------:R-:W-:-:S02]  /*3990*/  CS2R R116, SRZ ;  /* 0x0000000000747805 */ /* 0x000fc4000001ff00 */
[-C--:B------:R-:W-:Y:S02]  /*39a0*/  LEA.HI.X.SX32 R231, R0, R19.reuse, 0x1, P4 ;  /* 0x0000001300e77211 */ /* 0x080fe400020f0eff */
[----:B------:R-:W-:Y:S02]  /*39b0*/  CS2R R118, SRZ ;  /* 0x0000000000767805 */ /* 0x000fe4000001ff00 */
[----:B------:R-:W-:Y:S01]  /*39c0*/  LEA.HI.X.SX32 R249, R16, R19, 0x1, P2 ;  /* 0x0000001310f97211 */ /* 0x000fe200010f0eff */
[C---:B------:R-:W-:Y:S01]  /*39d0*/  IMAD R4, R217.reuse, 0x2, R2 ;  /* 0x00000002d9047824 */ /* 0x040fe200078e0202 */
[-C--:B------:R-:W-:Y:S02]  /*39e0*/  LEA R242, P2, R10, R211.reuse, 0x1 ;  /* 0x000000d30af27211 */ /* 0x080fe400078408ff */
[----:B------:R-:W-:Y:S02]  /*39f0*/  CS2R R120, SRZ ;  /* 0x0000000000787805 */ /* 0x000fe4000001ff00 */
[----:B------:R-:W-:Y:S01]  /*3a00*/  LEA R232, P3, R12, R211, 0x1 ;  /* 0x000000d30ce87211 */ /* 0x000fe200078608ff */
[----:B------:R-:W-:Y:S01]  /*3a10*/  IMAD R0, R217, 0x2, R4 ;  /* 0x00000002d9007824 */ /* 0x000fe200078e0204 */
[----:B------:R-:W-:-:S02]  /*3a20*/  LEA.HI.X.SX32 R243, R10, R19, 0x1, P2 ;  /* 0x000000130af37211 */ /* 0x000fc400010f0eff */
[----:B------:R-:W-:Y:S02]  /*3a30*/  CS2R R122, SRZ ;  /* 0x00000000007a7805 */ /* 0x000fe4000001ff00 */
[----:B------:R-:W-:Y:S01]  /*3a40*/  LEA.HI.X.SX32 R233, R12, R19, 0x1, P3 ;  /* 0x000000130ce97211 */ /* 0x000fe200018f0eff */
[----:B------:R-:W-:Y:S01]  /*3a50*/  IMAD.MOV.U32 R12, RZ, RZ, 0x3f800000 ;  /* 0x3f800000ff0c7424 */ /* 0x000fe200078e00ff */
[-C--:B------:R-:W-:Y:S02]  /*3a60*/  LEA R210, P5, R0, R211.reuse, 0x1 ;  /* 0x000000d300d27211 */ /* 0x080fe400078a08ff */
[----:B------:R-:W-:Y:S02]  /*3a70*/  CS2R R124, SRZ ;  /* 0x00000000007c7805 */ /* 0x000fe4000001ff00 */
[----:B------:R-:W-:Y:S02]  /*3a80*/  LEA R226, P2, R14, R211, 0x1 ;  /* 0x000000d30ee27211 */ /* 0x000fe400078408ff */
[----:B------:R-:W-:-:S02]  /*3a90*/  CS2R R126, SRZ ;  /* 0x00000000007e7805 */ /* 0x000fc4000001ff00 */
[-C--:B------:R-:W-:Y:S02]  /*3aa0*/  LEA R214, P3, R2, R211.reuse, 0x1 ;  /* 0x000000d302d67211 */ /* 0x080fe400078608ff */
[----:B------:R-:W-:Y:S02]  /*3ab0*/  CS2R R128, SRZ ;  /* 0x0000000000807805 */ /* 0x000fe4000001ff00 */
[----:B------:R-:W-:Y:S02]  /*3ac0*/  LEA R212, P4, R4, R211, 0x1 ;  /* 0x000000d304d47211 */ /* 0x000fe400078808ff */
[----:B------:R-:W-:Y:S02]  /*3ad0*/  CS2R R130, SRZ ;  /* 0x0000000000827805 */ /* 0x000fe4000001ff00 */
[-C--:B------:R-:W-:Y:S01]  /*3ae0*/  LEA.HI.X.SX32 R211, R0, R19.reuse, 0x1, P5 ;  /* 0x0000001300d37211 */ /* 0x080fe200028f0eff */
[----:B------:R-:W-:Y:S01]  /*3af0*/  IMAD R0, R22, 0x8, R18 ;  /* 0x0000000816007824 */ /* 0x000fe200078e0212 */
[----:B------:R-:W-:-:S02]  /*3b00*/  LEA.HI.X.SX32 R215, R2, R19, 0x1, P3 ;  /* 0x0000001302d77211 */ /* 0x000fc400018f0eff */
[----:B------:R-:W-:Y:S02]  /*3b10*/  CS2R R132, SRZ ;  /* 0x0000000000847805 */ /* 0x000fe4000001ff00 */
[-C--:B------:R-:W-:Y:S02]  /*3b20*/  LEA.HI.X.SX32 R213, R4, R19.reuse, 0x1, P4 ;  /* 0x0000001304d57211 */ /* 0x080fe400020f0eff */
[----:B------:R-:W-:Y:S02]  /*3b30*/  CS2R R134, SRZ ;  /* 0x0000000000867805 */ /* 0x000fe4000001ff00 */
[----:B------:R-:W-:Y:S02]  /*3b40*/  LEA R2, R22, R0, 0x3 ;  /* 0x0000000016027211 */ /* 0x000fe400078e18ff */
[----:B------:R-:W-:Y:S02]  /*3b50*/  CS2R R136, SRZ ;  /* 0x0000000000887805 */ /* 0x000fe4000001ff00 */
[----:B------:R-:W-:-:S02]  /*3b60*/  LEA.HI.X.SX32 R227, R14, R19, 0x1, P2 ;  /* 0x000000130ee37211 */ /* 0x000fc400010f0eff */
[----:B------:R-:W-:Y:S02]  /*3b70*/  CS2R R138, SRZ ;  /* 0x00000000008a7805 */ /* 0x000fe4000001ff00 */
[-C--:B------:R-:W-:Y:S01]  /*3b80*/  LEA R204, P2, R11, R24.reuse, 0x1 ;  /* 0x000000180bcc7211 */ /* 0x080fe200078408ff */
[C---:B------:R-:W-:Y:S01]  /*3b90*/  IMAD R3, R22.reuse, 0x8, R2 ;  /* 0x0000000816037824 */ /* 0x040fe200078e0202 */
[----:B------:R-:W-:Y:S02]  /*3ba0*/  LEA R200, P1, R15, R24, 0x1 ;  /* 0x000000180fc87211 */ /* 0x000fe400078208ff */
[----:B------:R-:W-:Y:S02]  /*3bb0*/  CS2R R140, SRZ ;  /* 0x00000000008c7805 */ /* 0x000fe4000001ff00 */
[-C--:B------:R-:W-:Y:S01]  /*3bc0*/  LEA.HI.X.SX32 R209, R9, R250.reuse, 0x1, P0 ;  /* 0x000000fa09d17211 */ /* 0x080fe200000f0eff */
[C---:B------:R-:W-:Y:S01]  /*3bd0*/  IMAD R4, R22.reuse, 0x8, R3 ;  /* 0x0000000816047824 */ /* 0x040fe200078e0203 */
[----:B------:R-:W-:Y:S01]  /*3be0*/  LEA.HI.X.SX32 R205, R11, R250, 0x1, P2 ;  /* 0x000000fa0bcd7211 */ /* 0x000fe200010f0eff */
[----:B------:R-:W-:Y:S01]  /*3bf0*/  IMAD.MOV.U32 R11, RZ, RZ, 0x3f800000 ;  /* 0x3f800000ff0b7424 */ /* 0x000fe200078e00ff */
[-C--:B------:R-:W-:Y:S01]  /*3c00*/  LEA R202, P0, R13, R24.reuse, 0x1 ;  /* 0x000000180dca7211 */ /* 0x080fe200078008ff */
[----:B------:R-:W-:Y:S01]  /*3c10*/  IMAD R5, R22, 0x8, R4 ;  /* 0x0000000816057824 */ /* 0x000fe200078e0204 */
[----:B------:R-:W-:-:S02]  /*3c20*/  LEA R198, P2, R17, R24, 0x1 ;  /* 0x0000001811c67211 */ /* 0x000fc400078408ff */
[----:B------:R-:W-:Y:S02]  /*3c30*/  CS2R R142, SRZ ;  /* 0x00000000008e7805 */ /* 0x000fe4000001ff00 */
[----:B------:R-:W-:Y:S02]  /*3c40*/  LEA.HI.X.SX32 R201, R15, R250, 0x1, P1 ;  /* 0x000000fa0fc97211 */ /* 0x000fe400008f0eff */
[----:B------:R-:W-:Y:S02]  /*3c50*/  CS2R R144, SRZ ;  /* 0x0000000000907805 */ /* 0x000fe4000001ff00 */
[----:B------:R-:W-:Y:S02]  /*3c60*/  LEA R194, P1, R0, R24, 0x1 ;  /* 0x0000001800c27211 */ /* 0x000fe400078208ff */
[----:B------:R-:W-:Y:S02]  /*3c70*/  CS2R R146, SRZ ;  /* 0x0000000000927805 */ /* 0x000fe4000001ff00 */
[----:B------:R-:W-:-:S02]  /*3c80*/  LEA R9, R22, R5, 0x3 ;  /* 0x0000000516097211 */ /* 0x000fc400078e18ff */
[----:B------:R-:W-:Y:S02]  /*3c90*/  CS2R R148, SRZ ;  /* 0x0000000000947805 */ /* 0x000fe4000001ff00 */
[-C--:B------:R-:W-:Y:S01]  /*3ca0*/  LEA.HI.X.SX32 R203, R13, R250.reuse, 0x1, P0 ;  /* 0x000000fa0dcb7211 */ /* 0x080fe200000f0eff */
[----:B------:R-:W-:Y:S01]  /*3cb0*/  IMAD.MOV.U32 R13, RZ, RZ, -0x800000 ;  /* 0xff800000ff0d7424 */ /* 0x000fe200078e00ff */
[----:B------:R-:W-:Y:S02]  /*3cc0*/  LEA.HI.X.SX32 R199, R17, R250, 0x1, P2 ;  /* 0x000000fa11c77211 */ /* 0x000fe400010f0eff */
[----:B------:R-:W-:Y:S02]  /*3cd0*/  CS2R R150, SRZ ;  /* 0x0000000000967805 */ /* 0x000fe4000001ff00 */
[----:B------:R-:W-:Y:S02]  /*3ce0*/  LEA R196, P0, R18, R24, 0x1 ;  /* 0x0000001812c47211 */ /* 0x000fe400078008ff */
[----:B------:R-:W-:-:S02]  /*3cf0*/  CS2R R26, SRZ ;  /* 0x00000000001a7805 */ /* 0x000fc4000001ff00 */
[----:B------:R-:W-:Y:S02]  /*3d00*/  LEA R192, P2, R2, R24, 0x1 ;  /* 0x0000001802c07211 */ /* 0x000fe400078408ff */
[----:B------:R-:W-:Y:S02]  /*3d10*/  CS2R R28, SRZ ;  /* 0x00000000001c7805 */ /* 0x000fe4000001ff00 */
[-C--:B------:R-:W-:Y:S01]  /*3d20*/  LEA.HI.X.SX32 R195, R0, R250.reuse, 0x1, P1 ;  /* 0x000000fa00c37211 */ /* 0x080fe200008f0eff */
[----:B------:R-:W-:Y:S01]  /*3d30*/  IMAD R0, R22, 0x8, R9 ;  /* 0x0000000816007824 */ /* 0x000fe200078e0209 */
[-C--:B------:R-:W-:Y:S02]  /*3d40*/  LEA.HI.X.SX32 R197, R18, R250.reuse, 0x1, P0 ;  /* 0x000000fa12c57211 */ /* 0x080fe400000f0eff */
[----:B------:R-:W-:Y:S02]  /*3d50*/  CS2R R30, SRZ ;  /* 0x00000000001e7805 */ /* 0x000fe4000001ff00 */
[----:B------:R-:W-:Y:S01]  /*3d60*/  LEA.HI.X.SX32 R193, R2, R250, 0x1, P2 ;  /* 0x000000fa02c17211 */ /* 0x000fe200010f0eff */
[----:B------:R-:W-:Y:S01]  /*3d70*/  IMAD R2, R22, 0x8, R0 ;  /* 0x0000000816027824 */ /* 0x000fe200078e0200 */
[----:B------:R-:W-:-:S02]  /*3d80*/  LEA R190, P0, R3, R24, 0x1 ;  /* 0x0000001803be7211 */ /* 0x000fc400078008ff */
[----:B------:R-:W-:Y:S02]  /*3d90*/  CS2R R32, SRZ ;  /* 0x0000000000207805 */ /* 0x000fe4000001ff00 */
[----:B------:R-:W-:Y:S02]  /*3da0*/  LEA R188, P1, R4, R24, 0x1 ;  /* 0x0000001804bc7211 */ /* 0x000fe400078208ff */
[----:B------:R-:W-:Y:S02]  /*3db0*/  CS2R R34, SRZ ;  /* 0x0000000000227805 */ /* 0x000fe4000001ff00 */
[----:B------:R-:W-:Y:S01]  /*3dc0*/  LEA.HI.X.SX32 R191, R3, R250, 0x1, P0 ;  /* 0x000000fa03bf7211 */ /* 0x000fe200000f0eff */
[----:B------:R-:W-:Y:S01]  /*3dd0*/  IMAD R3, R22, 0x8, R2 ;  /* 0x0000000816037824 */ /* 0x000fe200078e0202 */
[----:B------:R-:W-:Y:S02]  /*3de0*/  LEA R186, P2, R5, R24, 0x1 ;  /* 0x0000001805ba7211 */ /* 0x000fe400078408ff */
[----:B------:R-:W-:-:S02]  /*3df0*/  CS2R R36, SRZ ;  /* 0x0000000000247805 */ /* 0x000fc4000001ff00 */
[-C--:B------:R-:W-:Y:S02]  /*3e00*/  LEA.HI.X.SX32 R189, R4, R250.reuse, 0x1, P1 ;  /* 0x000000fa04bd7211 */ /* 0x080fe400008f0eff */
[----:B------:R-:W-:Y:S02]  /*3e10*/  CS2R R38, SRZ ;  /* 0x0000000000267805 */ /* 0x000fe4000001ff00 */
[----:B------:R-:W-:Y:S01]  /*3e20*/  LEA.HI.X.SX32 R187, R5, R250, 0x1, P2 ;  /* 0x000000fa05bb7211 */ /* 0x000fe200010f0eff */
[----:B------:R-:W-:Y:S01]  /*3e30*/  IMAD.MOV.U32 R5, RZ, RZ, RZ ;  /* 0x000000ffff057224 */ /* 0x000fe200078e00ff */
[-C--:B0-----:R-:W-:Y:S02]  /*3e40*/  LEA R184, P0, R9, R24.reuse, 0x1 ;  /* 0x0000001809b87211 */ /* 0x081fe400078008ff */
[----:B------:R-:W-:Y:S02]  /*3e50*/  CS2R R40, SRZ ;  /* 0x0000000000287805 */ /* 0x000fe4000001ff00 */
[----:B------:R-:W-:-:S02]  /*3e60*/  LEA R22, P1, R0, R24, 0x1 ;  /* 0x0000001800167211 */ /* 0x000fc400078208ff */
[----:B------:R-:W-:Y:S02]  /*3e70*/  CS2R R42, SRZ ;  /* 0x00000000002a7805 */ /* 0x000fe4000001ff00 */
[-C--:B-1----:R-:W-:Y:S02]  /*3e80*/  LEA R20, P2, R2, R24.reuse, 0x1 ;  /* 0x0000001802147211 */ /* 0x082fe400078408ff */
[----:B------:R-:W-:Y:S02]  /*3e90*/  CS2R R44, SRZ ;  /* 0x00000000002c7805 */ /* 0x000fe4000001ff00 */
[----:B------:R-:W-:Y:S02]  /*3ea0*/  LEA R18, P3, R3, R24, 0x1 ;  /* 0x0000001803127211 */ /* 0x000fe400078608ff */
[----:B------:R-:W-:Y:S02]  /*3eb0*/  CS2R R24, SRZ ;  /* 0x0000000000187805 */ /* 0x000fe4000001ff00 */
[-C--:B------:R-:W-:Y:S01]  /*3ec0*/  LEA.HI.X.SX32 R185, R9, R250.reuse, 0x1, P0 ;  /* 0x000000fa09b97211 */ /* 0x080fe200000f0eff */
[----:B------:R-:W-:Y:S01]  /*3ed0*/  IMAD.MOV.U32 R9, RZ, RZ, 0x3f800000 ;  /* 0x3f800000ff097424 */ /* 0x000fe200078e00ff */
[-C--:B------:R-:W-:Y:S01]  /*3ee0*/  LEA.HI.X.SX32 R23, R0, R250.reuse, 0x1, P1 ;  /* 0x000000fa00177211 */ /* 0x080fe200008f0eff */
[----:B------:R-:W-:Y:S01]  /*3ef0*/  IMAD.MOV.U32 R0, RZ, RZ, -0x800000 ;  /* 0xff800000ff007424 */ /* 0x000fe200078e00ff */
[----:B------:R-:W-:-:S02]  /*3f00*/  LEA.HI.X.SX32 R21, R2, R250, 0x1, P2 ;  /* 0x000000fa02157211 */ /* 0x000fc400010f0eff */
[----:B------:R-:W-:Y:S02]  /*3f10*/  CS2R R46, SRZ ;  /* 0x00000000002e7805 */ /* 0x000fe4000001ff00 */
[----:B------:R-:W-:Y:S01]  /*3f20*/  LEA.HI.X.SX32 R19, R3, R250, 0x1, P3 ;  /* 0x000000fa03137211 */ /* 0x000fe200018f0eff */
[----:B------:R-:W-:Y:S01]  /*3f30*/  IMAD.MOV.U32 R3, RZ, RZ, RZ ;  /* 0x000000ffff037224 */ /* 0x000fe200078e00ff */
[----:B------:R-:W-:Y:S02]  /*3f40*/  MOV R4, 0xff800000 ;  /* 0xff80000000047802 */ /* 0x000fe40000000f00 */
[----:B------:R-:W-:Y:S02]  /*3f50*/  CS2R R48, SRZ ;  /* 0x0000000000307805 */ /* 0x000fe4000001ff00 */
[----:B------:R-:W-:Y:S02]  /*3f60*/  MOV R10, 0x3f800000 ;  /* 0x3f800000000a7802 */ /* 0x000fe40000000f00 */
[----:B------:R-:W-:-:S02]  /*3f70*/  CS2R R50, SRZ ;  /* 0x0000000000327805 */ /* 0x000fc4000001ff00 */
[----:B------:R-:W-:Y:S02]  /*3f80*/  MOV R2, 0xff800000 ;  /* 0xff80000000027802 */ /* 0x000fe40000000f00 */
        /* <DEDUP_REMOVED lines=14> */
[----:B------:R-:W-:Y:S01]  /*4070*/  CS2R R80, SRZ ;  /* 0x0000000000507805 */ /* 0x000fe2000001ff00 */
[----:B------:R-:W-:Y:S01]  /*4080*/  UMOV UR15, URZ ;  /* 0x0000003f000f7c82 */ /* 0x000fe20008000000 */
[----:B------:R-:W-:Y:S02]  /*4090*/  CS2R R82, SRZ ;  /* 0x0000000000527805 */ /* 0x000fe4000001ff00 */
[----:B------:R-:W-:-:S02]  /*40a0*/  CS2R R84, SRZ ;  /* 0x0000000000547805 */ /* 0x000fc4000001ff00 */
[----:B------:R-:W-:Y:S02]  /*40b0*/  CS2R R86, SRZ ;  /* 0x0000000000567805 */ /* 0x000fe4000001ff00 */
[C---:B------:R-:W-:Y:S01]  /*40c0*/  LOP3.LUT R16, R6.reuse, 0x20, RZ, 0x3c, !PT ;  /* 0x0000002006107812 */ /* 0x040fe200078e3cff */
[----:B------:R-:W-:Y:S01]  /*40d0*/  UIADD3.64 UR10, UR14, -UR10, URZ ;  /* 0x8000000a0e0a7297 */ /* 0x000fe2000fffe03f */
[C---:B------:R-:W-:Y:S01]  /*40e0*/  LOP3.LUT R15, R6.reuse, 0x40, RZ, 0x3c, !PT ;  /* 0x00000040060f7812 */ /* 0x040fe200078e3cff */
[----:B------:R-:W-:Y:S01]  /*40f0*/  UMOV UR5, URZ ;  /* 0x0000003f00057c82 */ /* 0x000fe20008000000 */
[----:B------:R-:W-:Y:S01]  /*4100*/  LOP3.LUT R14, R6, 0x60, RZ, 0x3c, !PT ;  /* 0x00000060060e7812 */ /* 0x000fe200078e3cff */
[----:B------:R-:W-:Y:S02]  /*4110*/  UIADD3.64 UR26, UR22, 0x2, URZ ;  /* 0x00000002161a7897 */ /* 0x000fe4000fffe03f */
[----:B------:R-:W-:Y:S02]  /*4120*/  UIADD3.64 UR30, UR22, 0x4, URZ ;  /* 0x00000004161e7897 */ /* 0x000fe4000fffe03f */
[----:B------:R-:W-:-:S02]  /*4130*/  UIADD3.64 UR34, UR22, 0xfe, URZ ;  /* 0x000000fe16227897 */ /* 0x000fc4000fffe03f */
[----:B------:R-:W-:Y:S02]  /*4140*/  UIADD3.64 UR38, UR22, 0x100, URZ ;  /* 0x0000010016267897 */ /* 0x000fe4000fffe03f */
[----:B------:R-:W-:Y:S02]  /*4150*/  UIADD3.64 UR42, UR22, 0x102, URZ ;  /* 0x00000102162a7897 */ /* 0x000fe4000fffe03f */
[----:B------:R-:W-:Y:S01]  /*4160*/  UIADD3.64 UR46, UR22, 0x104, URZ ;  /* 0x00000104162e7897 */ /* 0x000fe2000fffe03f */
[----:B------:R-:W-:Y:S01]  /*4170*/  ULDC UR7, c[0x0][0x238] ;  /* 0x00008e0000077ab9 */ /* 0x000fe20000000800 */
[----:B------:R-:W-:Y:S01]  /*4180*/  UMOV UR18, UR14 ;  /* 0x0000000e00127c82 */ /* 0x000fe20008000000 */
[----:B------:R-:W-:Y:S01]  /*4190*/  UMOV UR19, 0x40000040 ;  /* 0x4000004000137882 */ /* 0x000fe20000000000 */
[----:B------:R-:W-:-:S08]  /*41a0*/  UMOV UR15, 0x80000020 ;  /* 0x80000020000f7882 */ /* 0x000fd00000000000 */
.L_x_1:
[----:B------:R-:W2:Y:S04]  /*41b0*/  LDL.64 R14, [R1+0x28] ;  /* 0x00002800010e7983 */ /* 0x000ea80000100a00 */
[----:B------:R-:W3:Y:S04]  /*41c0*/  LDL.64 R220, [R1+0x8] ;  /* 0x0000080001dc7983 */ /* 0x000ee80000100a00 */
[----:B------:R-:W4:Y:S04]  /*41d0*/  LDL.64 R224, [R1+0x20] ;  /* 0x0000200001e07983 */ /* 0x000f280000100a00 */
[----:B------:R-:W5:Y:S04]  /*41e0*/  LDL.64 R16, [R1] ;  /* 0x0000000001107983 */ /* 0x000f680000100a00 */
[----:B------:R-:W5:Y:S04]  /*41f0*/  LDL.64 R222, [R1+0x18] ;  /* 0x0000180001de7983 */ /* 0x000f680000100a00 */
[----:B------:R-:W5:Y:S01]  /*4200*/  LDL.64 R218, [R1+0x10] ;  /* 0x0000100001da7983 */ /* 0x000f620000100a00 */
[----:B------:R-:W-:-:S04]  /*4210*/  IMAD.WIDE R154, R5, 0x2, R226 ;  /* 0x00000002059a7825 */ /* 0x000fc800078e02e2 */
[C---:B------:R-:W-:Y:S02]  /*4220*/  IMAD.WIDE R156, R5.reuse, 0x2, R214 ;  /* 0x00000002059c7825 */ /* 0x040fe400078e02d6 */
[----:B------:R-:W5:Y:S02]  /*4230*/  LDG.E.U16 R155, desc[UR12][R154.64] ;  /* 0x0000000c9a9b7981 */ /* 0x000f64000c1e1500 */
[C---:B------:R-:W-:Y:S02]  /*4240*/  IMAD.WIDE R160, R5.reuse, 0x2, R248 ;  /* 0x0000000205a07825 */ /* 0x040fe400078e02f8 */
[----:B------:R-:W5:Y:S02]  /*4250*/  LDG.E.U16 R156, desc[UR12][R156.64] ;  /* 0x0000000c9c9c7981 */ /* 0x000f64000c1e1500 */
[C---:B------:R-:W-:Y:S02]  /*4260*/  IMAD.WIDE R152, R5.reuse, 0x2, R232 ;  /* 0x0000000205987825 */ /* 0x040fe400078e02e8 */
[----:B------:R-:W5:Y:S04]  /*4270*/  LDG.E.U16 R173, desc[UR12][R160.64] ;  /* 0x0000000ca0ad7981 */ /* 0x000f68000c1e1500 */
[----:B------:R-:W5:Y:S01]  /*4280*/  LDG.E.U16 R216, desc[UR12][R152.64] ;  /* 0x0000000c98d87981 */ /* 0x000f62000c1e1500 */
[----:B--2---:R-:W-:-:S04]  /*4290*/  IMAD.WIDE R14, R5, 0x2, R14 ;  /* 0x00000002050e7825 */ /* 0x004fc800078e020e */
[C---:B---3--:R-:W-:Y:S01]  /*42a0*/  IMAD.WIDE R162, R5.reuse, 0x2, R220 ;  /* 0x0000000205a27825 */ /* 0x048fe200078e02dc */
[----:B------:R0:W2:Y:S03]  /*42b0*/  LDG.E.U16 R169, desc[UR12][R14.64] ;  /* 0x0000000c0ea97981 */ /* 0x0000a6000c1e1500 */
[C---:B----4-:R-:W-:Y:S01]  /*42c0*/  IMAD.WIDE R164, R5.reuse, 0x2, R224 ;  /* 0x0000000205a47825 */ /* 0x050fe200078e02e0 */
[----:B------:R-:W3:Y:S03]  /*42d0*/  LDG.E.U16 R171, desc[UR12][R162.64] ;  /* 0x0000000ca2ab7981 */ /* 0x000ee6000c1e1500 */
[C---:B-----5:R-:W-:Y:S01]  /*42e0*/  IMAD.WIDE R158, R5.reuse, 0x2, R16 ;  /* 0x00000002059e7825 */ /* 0x060fe200078e0210 */
[----:B------:R-:W4:Y:S03]  /*42f0*/  LDG.E.U16 R168, desc[UR12][R164.64] ;  /* 0x0000000ca4a87981 */ /* 0x000f26000c1e1500 */
[C---:B0-----:R-:W-:Y:S01]  /*4300*/  IMAD.WIDE R14, R5.reuse, 0x2, R244 ;  /* 0x00000002050e7825 */ /* 0x041fe200078e02f4 */
[----:B------:R0:W5:Y:S03]  /*4310*/  LDG.E.U16 R172, desc[UR12][R158.64] ;  /* 0x0000000c9eac7981 */ /* 0x000166000c1e1500 */
[C---:B------:R-:W-:Y:S01]  /*4320*/  IMAD.WIDE R16, R5.reuse, 0x2, R242 ;  /* 0x0000000205107825 */ /* 0x040fe200078e02f2 */
[----:B------:R-:W4:Y:S03]  /*4330*/  LDG.E.U16 R175, desc[UR12][R14.64] ;  /* 0x0000000c0eaf7981 */ /* 0x000f26000c1e1500 */
[----:B------:R-:W-:-:S02]  /*4340*/  IMAD.WIDE R166, R5, 0x2, R222 ;  /* 0x0000000205a67825 */ /* 0x000fc400078e02de */
[----:B------:R-:W5:Y:S02]  /*4350*/  LDG.E.U16 R16, desc[UR12][R16.64] ;  /* 0x0000000c10107981 */ /* 0x000f64000c1e1500 */
[C---:B0-----:R-:W-:Y:S02]  /*4360*/  IMAD.WIDE R158, R5.reuse, 0x2, R212 ;  /* 0x00000002059e7825 */ /* 0x041fe400078e02d4 */
[----:B------:R0:W5:Y:S02]  /*4370*/  LDG.E.U16 R170, desc[UR12][R166.64] ;  /* 0x0000000ca6aa7981 */ /* 0x000164000c1e1500 */
[C---:B------:R-:W-:Y:S02]  /*4380*/  IMAD.WIDE R160, R5.reuse, 0x2, R218 ;  /* 0x0000000205a07825 */ /* 0x040fe400078e02da */
[----:B------:R-:W5:Y:S02]  /*4390*/  LDG.E.U16 R218, desc[UR12][R158.64] ;  /* 0x0000000c9eda7981 */ /* 0x000f64000c1e1500 */
[----:B------:R-:W-:-:S02]  /*43a0*/  IMAD.WIDE R162, R5, 0x2, R246 ;  /* 0x0000000205a27825 */ /* 0x000fc400078e02f6 */
[----:B------:R-:W5:Y:S02]  /*43b0*/  LDG.E.U16 R14, desc[UR12][R160.64] ;  /* 0x0000000ca00e7981 */ /* 0x000f64000c1e1500 */
[C---:B------:R-:W-:Y:S02]  /*43c0*/  IMAD.WIDE R164, R5.reuse, 0x2, R230 ;  /* 0x0000000205a47825 */ /* 0x040fe400078e02e6 */
[----:B------:R-:W5:Y:S02]  /*43d0*/  LDG.E.U16 R15, desc[UR12][R162.64] ;  /* 0x0000000ca20f7981 */ /* 0x000f64000c1e1500 */
[----:B0-----:R-:W-:Y:S02]  /*43e0*/  IMAD.WIDE R166, R5, 0x2, R210 ;  /* 0x0000000205a67825 */ /* 0x001fe400078e02d2 */
[----:B------:R-:W5:Y:S04]  /*43f0*/  LDG.E.U16 R17, desc[UR12][R164.64] ;  /* 0x0000000ca4117981 */ /* 0x000f68000c1e1500 */
[----:B------:R-:W5:Y:S01]  /*4400*/  LDG.E.U16 R219, desc[UR12][R166.64] ;  /* 0x0000000ca6db7981 */ /* 0x000f62000c1e1500 */
[----:B------:R-:W-:Y:S01]  /*4410*/  BAR.SYNC.DEFER_BLOCKING 0x0 ;  /* 0x0000000000007b1d */ /* 0x000fe20000010000 */
[----:B------:R-:W-:-:S02]  /*4420*/  LOP3.LUT R220, R6, 0x20, RZ, 0x3c, !PT ;  /* 0x0000002006dc7812 */ /* 0x000fc400078e3cff */
[----:B------:R-:W-:-:S03]  /*4430*/  LOP3.LUT R221, R6, 0x40, RZ, 0x3c, !PT ;  /* 0x0000004006dd7812 */ /* 0x000fc600078e3cff */
[----:B------:R-:W-:Y:S01]  /*4440*/  STS.U16 [R6+UR9+0x10c00], R155 ;  /* 0x010c009b06007988 */ /* 0x000fe20008000409 */
[----:B------:R-:W-:-:S04]  /*4450*/  USHF.L.U32 UR16, UR8, 0x8, URZ ;  /* 0x0000000808107899 */ /* 0x000fc8000800063f */
[----:B------:R-:W-:-:S04]  /*4460*/  ULOP3.LUT UR16, UR16, 0x400, URZ, 0xc0, !UPT ;  /* 0x0000040010107892 */ /* 0x000fc8000f8ec03f */
[----:B------:R-:W-:-:S04]  /*4470*/  ULEA.HI UR16, UR9, UR16, URZ, 0x1c ;  /* 0x0000001009107291 */ /* 0x000fc8000f8fe03f */
[----:B------:R-:W-:Y:S01]  /*4480*/  ULOP3.LUT UR16, UR16, 0x3fff, URZ, 0xc0, !UPT ;  /* 0x00003fff10107892 */ /* 0x000fe2000f8ec03f */
[----:B------:R-:W-:-:S03]  /*4490*/  UMOV UR17, 0x40000040 ;  /* 0x4000004000117882 */ /* 0x000fc60000000000 */
[----:B------:R-:W-:Y:S01]  /*44a0*/  UIADD3 UR20, UP0, UR16, 0x80, URZ ;  /* 0x0000008010147890 */ /* 0x000fe2000ff1e03f */
[----:B--2---:R-:W-:Y:S04]  /*44b0*/  STS.U16 [R6+UR9+0x10000], R169 ;  /* 0x010000a906007988 */ /* 0x004fe80008000409 */
[----:B---3--:R-:W-:Y:S04]  /*44c0*/  STS.U16 [R6+UR9+0x10400], R171 ;  /* 0x010400ab06007988 */ /* 0x008fe80008000409 */
[----:B----4-:R-:W-:Y:S04]  /*44d0*/  STS.U16 [R6+UR9+0x10800], R175 ;  /* 0x010800af06007988 */ /* 0x010fe80008000409 */
[----:B------:R-:W-:Y:S04]  /*44e0*/  STS.U16 [R220+UR9+0x10100], R168 ;  /* 0x010100a8dc007988 */ /* 0x000fe80008000409 */
[----:B-----5:R-:W-:Y:S04]  /*44f0*/  STS.U16 [R220+UR9+0x10500], R172 ;  /* 0x010500acdc007988 */ /* 0x020fe80008000409 */
[----:B------:R-:W-:Y:S04]  /*4500*/  STS.U16 [R220+UR9+0x10900], R16 ;  /* 0x01090010dc007988 */ /* 0x000fe80008000409 */
[----:B------:R0:W-:Y:S04]  /*4510*/  STS.U16 [R220+UR9+0x10d00], R156 ;  /* 0x010d009cdc007988 */ /* 0x0001e80008000409 */
[----:B------:R-:W-:Y:S04]  /*4520*/  STS.U16 [R221+UR9+0x10200], R170 ;  /* 0x010200aadd007988 */ /* 0x000fe80008000409 */
[----:B------:R1:W-:Y:S01]  /*4530*/  STS.U16 [R221+UR9+0x10600], R173 ;  /* 0x010600addd007988 */ /* 0x0003e20008000409 */
[----:B0-----:R-:W-:-:S03]  /*4540*/  LOP3.LUT R220, R6, 0x60, RZ, 0x3c, !PT ;  /* 0x0000006006dc7812 */ /* 0x001fc600078e3cff */
[----:B------:R-:W-:Y:S04]  /*4550*/  STS.U16 [R221+UR9+0x10a00], R216 ;  /* 0x010a00d8dd007988 */ /* 0x000fe80008000409 */
[----:B------:R-:W-:Y:S04]  /*4560*/  STS.U16 [R221+UR9+0x10e00], R218 ;  /* 0x010e00dadd007988 */ /* 0x000fe80008000409 */
[----:B------:R0:W-:Y:S04]  /*4570*/  STS.U16 [R220+UR9+0x10300], R14 ;  /* 0x0103000edc007988 */ /* 0x0001e80008000409 */
[----:B------:R-:W-:Y:S04]  /*4580*/  STS.U16 [R220+UR9+0x10700], R15 ;  /* 0x0107000fdc007988 */ /* 0x000fe80008000409 */
[----:B------:R-:W-:Y:S04]  /*4590*/  STS.U16 [R220+UR9+0x10b00], R17 ;  /* 0x010b0011dc007988 */ /* 0x000fe80008000409 */
[----:B------:R2:W-:Y:S01]  /*45a0*/  STS.U16 [R220+UR9+0x10f00], R219 ;  /* 0x010f00dbdc007988 */ /* 0x0005e20008000409 */
[----:B------:R3:W-:Y:S06]  /*45b0*/  MEMBAR.ALL.CTA ;  /* 0x0000000000007992 */ /* 0x0007ec0000008000 */
[----:B---3--:R-:W3:Y:S02]  /*45c0*/  FENCE.VIEW.ASYNC.S ;  /* 0x00000000000073c6 */ /* 0x008ee40000000000 */
[----:B---3--:R-:W-:Y:S06]  /*45d0*/  BAR.SYNC.DEFER_BLOCKING 0x0 ;  /* 0x0000000000007b1d */ /* 0x008fec0000010000 */
[----:B-1----:R-:W-:-:S06]  /*45e0*/  WARPGROUP.ARRIVE ;  /* 0x00000000000079c5 */ /* 0x002fcc0000000000 */
[----:B------:R-:W-:Y:S01]  /*45f0*/  HGMMA.64x32x16.F32.BF16 R168, gdesc[UR16].tnspA, RZ, !UPT ;  /* 0x2060000010a879f0 */ /* 0x000fe2000c7018ff */
[----:B------:R-:W-:Y:S02]  /*4600*/  UMOV UR16, URZ ;  /* 0x0000003f00107c82 */ /* 0x000fe40008000000 */
[----:B------:R-:W-:-:S04]  /*4610*/  UIADD3.X UR21, UR16, 0x40000040, URZ, UP0, !UPT ;  /* 0x4000004010157890 */ /* 0x000fc800087fe43f */
[----:B------:R-:W-:-:S05]  /*4620*/  UIADD3.64 UR24, UR20, 0x80, URZ ;  /* 0x0000008014187897 */ /* 0x000fca000fffe03f */
[----:B------:R-:W-:Y:S01]  /*4630*/  HGMMA.64x32x16.F32.BF16 R168, gdesc[UR20].tnspA, R168 ;  /* 0x2060000014a879f0 */ /* 0x000fe200087018a8 */
[----:B------:R-:W-:-:S03]  /*4640*/  UIADD3.64 UR28, UR20, 0x100, URZ ;  /* 0x00000100141c7897 */ /* 0x000fc6000fffe03f */
[----:B------:R-:W-:Y:S01]  /*4650*/  HGMMA.64x32x16.F32.BF16 R168, gdesc[UR24].tnspA, R168 ;  /* 0x2060000018a879f0 */ /* 0x000fe200087018a8 */
[----:B------:R-:W-:-:S05]  /*4660*/  UIADD3.64 UR32, UR20, 0x180, URZ ;  /* 0x0000018014207897 */ /* 0x000fca000fffe03f */
[----:B------:R-:W-:Y:S01]  /*4670*/  HGMMA.64x32x16.F32.BF16 R168, gdesc[UR28].tnspA, R168 ;  /* 0x206000001ca879f0 */ /* 0x000fe200087018a8 */
[----:B------:R-:W-:-:S03]  /*4680*/  UIADD3.64 UR36, UR20, 0x200, URZ ;  /* 0x0000020014247897 */ /* 0x000fc6000fffe03f */
[----:B------:R-:W-:Y:S01]  /*4690*/  HGMMA.64x32x16.F32.BF16 R168, gdesc[UR32].tnspA, R168 ;  /* 0x2060000020a879f0 */ /* 0x000fe200087018a8 */
[----:B------:R-:W-:-:S05]  /*46a0*/  UIADD3.64 UR40, UR20, 0x280, URZ ;  /* 0x0000028014287897 */ /* 0x000fca000fffe03f */
[----:B------:R-:W-:Y:S01]  /*46b0*/  HGMMA.64x32x16.F32.BF16 R168, gdesc[UR36].tnspA, R168 ;  /* 0x2060000024a879f0 */ /* 0x000fe200087018a8 */
[----:B------:R-:W-:Y:S02]  /*46c0*/  UIADD3.64 UR44, UR20, 0x300, URZ ;  /* 0x00000300142c7897 */ /* 0x000fe4000fffe03f */
[----:B------:R-:W-:Y:S01]  /*46d0*/  UIADD3.64 UR16, UR20, 0x780, URZ ;  /* 0x0000078014107897 */ /* 0x000fe2000fffe03f */
[----:B------:R-:W-:Y:S01]  /*46e0*/  HGMMA.64x32x16.F32.BF16 R168, gdesc[UR40].tnspA, R168 ;  /* 0x2060000028a879f0 */ /* 0x000fe200087018a8 */
[----:B------:R-:W-:-:S05]  /*46f0*/  UIADD3.64 UR48, UR20, 0x800, URZ ;  /* 0x0000080014307897 */ /* 0x000fca000fffe03f */
[----:B------:R-:W-:Y:S04]  /*4700*/  HGMMA.64x32x16.F32.BF16 R168, gdesc[UR44].tnspA, R168 ;  /* 0x206000002ca879f0 */ /* 0x000fe800087018a8 */
[----:B------:R-:W-:Y:S01]  /*4710*/  HGMMA.64x32x16.F32.BF16 R152, gdesc[UR16].tnspA, RZ, !UPT ;  /* 0x20600000109879f0 */ /* 0x000fe2000c7018ff */
[----:B------:R-:W-:Y:S01]  /*4720*/  UMOV UR50, UR22 ;  /* 0x0000001600327c82 */ /* 0x000fe20008000000 */
[----:B------:R-:W-:Y:S01]  /*4730*/  UMOV UR51, UR23 ;  /* 0x0000001700337c82 */ /* 0x000fe20008000000 */
[----:B------:R-:W-:Y:S01]  /*4740*/  UIADD3.64 UR24, UR20, 0x880, URZ ;  /* 0x0000088014187897 */ /* 0x000fe2000fffe03f */
[----:B------:R-:W-:Y:S01]  /*4750*/  HGMMA.64x32x16.F32.BF16 R152, gdesc[UR48].tnspA, R152 ;  /* 0x20600000309879f0 */ /* 0x000fe20008701898 */
[----:B------:R-:W-:-:S07]  /*4760*/  UIADD3.64 UR28, UR20, 0x900, URZ ;  /* 0x00000900141c7897 */ /* 0x000fce000fffe03f */
        /* <DEDUP_REMOVED lines=9> */
[----:B0-----:R-:W0:Y:S01]  /*4800*/  S2R R14, SR_TID.X ;  /* 0x00000000000e7919 */ /* 0x001e220000002100 */
[----:B------:R-:W-:Y:S02]  /*4810*/  LOP3.LUT R222, R7, 0x8, RZ, 0xfc, !PT ;  /* 0x0000000807de7812 */ /* 0x000fe400078efcff */
[----:B------:R-:W-:Y:S01]  /*4820*/  HGMMA.64x32x16.F32.BF16 R152, gdesc[UR44].tnspA, R152, gsb0 ;  /* 0x206000002c9879f0 */ /* 0x000fe20008001898 */
[----:B0-----:R-:W-:-:S05]  /*4830*/  IMAD.SHL.U32 R14, R14, 0x2, RZ ;  /* 0x000000020e0e7824 */ /* 0x001fca00078e00ff */
[----:B------:R-:W-:-:S04]  /*4840*/  LOP3.LUT R14, R14, 0x6, RZ, 0xc0, !PT ;  /* 0x000000060e0e7812 */ /* 0x000fc800078ec0ff */
[----:B------:R-:W-:-:S04]  /*4850*/  IADD3 R224, P2, R14, UR5, RZ ;  /* 0x000000050ee07c10 */ /* 0x000fc8000ff5e0ff */
[C---:B--2---:R-:W-:Y:S01]  /*4860*/  IADD3 R220, P3, R224.reuse, 0x9, RZ ;  /* 0x00000009e0dc7810 */ /* 0x044fe20007f7e0ff */
[----:B------:R-:W-:Y:S01]  /*4870*/  IMAD.X R225, RZ, RZ, UR4, P2 ;  /* 0x00000004ffe17e24 */ /* 0x000fe200090e06ff */
[C---:B------:R-:W-:Y:S02]  /*4880*/  IADD3 R219, P4, R224.reuse, 0x8, RZ ;  /* 0x00000008e0db7810 */ /* 0x040fe40007f9e0ff */
[CC--:B------:R-:W-:Y:S01]  /*4890*/  ISETP.GT.U32.AND P6, PT, R224.reuse, R222.reuse, PT ;  /* 0x000000dee000720c */ /* 0x0c0fe20003fc4070 */
[----:B------:R-:W-:Y:S01]  /*48a0*/  IMAD.X R16, RZ, RZ, R225, P3 ;  /* 0x000000ffff107224 */ /* 0x000fe200018e06e1 */
[C---:B------:R-:W-:Y:S02]  /*48b0*/  ISETP.GE.U32.AND P0, PT, R224.reuse, R222, PT ;  /* 0x000000dee000720c */ /* 0x040fe40003f06070 */
[----:B------:R-:W-:Y:S02]  /*48c0*/  IADD3.X R17, RZ, R225, RZ, P4, !PT ;  /* 0x000000e1ff117210 */ /* 0x000fe400027fe4ff */
[----:B------:R-:W-:-:S02]  /*48d0*/  IADD3 R223, P3, R224, 0x11, RZ ;  /* 0x00000011e0df7810 */ /* 0x000fc40007f7e0ff */
[C---:B------:R-:W-:Y:S02]  /*48e0*/  IADD3 R221, P4, R224.reuse, 0x10, RZ ;  /* 0x00000010e0dd7810 */ /* 0x040fe40007f9e0ff */
[C---:B------:R-:W-:Y:S02]  /*48f0*/  ISETP.GE.U32.AND P1, PT, R224.reuse, R7, PT ;  /* 0x00000007e000720c */ /* 0x040fe40003f26070 */
[C---:B------:R-:W-:Y:S01]  /*4900*/  ISETP.GT.U32.AND.EX P6, PT, R225.reuse, RZ, PT, P6 ;  /* 0x000000ffe100720c */ /* 0x040fe20003fc4160 */
[--C-:B------:R-:W-:Y:S01]  /*4910*/  IMAD.X R15, RZ, RZ, R225.reuse, P3 ;  /* 0x000000ffff0f7224 */ /* 0x100fe200018e06e1 */
[C---:B------:R-:W-:Y:S01]  /*4920*/  ISETP.GE.U32.AND.EX P0, PT, R225.reuse, RZ, PT, P0 ;  /* 0x000000ffe100720c */ /* 0x040fe20003f06100 */
[----:B------:R-:W-:Y:S01]  /*4930*/  IMAD.X R218, RZ, RZ, R225, P4 ;  /* 0x000000ffffda7224 */ /* 0x000fe200020e06e1 */
[----:B------:R-:W-:Y:S02]  /*4940*/  IADD3 R228, P3, R224, 0x19, RZ ;  /* 0x00000019e0e47810 */ /* 0x000fe40007f7e0ff */
[----:B------:R-:W-:-:S02]  /*4950*/  ISETP.GE.U32.AND.EX P1, PT, R225, RZ, PT, P1 ;  /* 0x000000ffe100720c */ /* 0x000fc40003f26110 */
[C---:B------:R-:W-:Y:S02]  /*4960*/  IADD3 R229, P4, R224.reuse, 0x18, RZ ;  /* 0x00000018e0e57810 */ /* 0x040fe40007f9e0ff */
[C---:B------:R-:W-:Y:S02]  /*4970*/  LOP3.LUT R234, R7.reuse, 0x80, RZ, 0xfc, !PT ;  /* 0x0000008007ea7812 */ /* 0x040fe400078efcff */
[----:B------:R-:W-:Y:S02]  /*4980*/  LOP3.LUT R235, R7, 0x88, RZ, 0xfc, !PT ;  /* 0x0000008807eb7812 */ /* 0x000fe400078efcff */
[C---:B------:R-:W-:Y:S02]  /*4990*/  ISETP.GT.U32.AND P5, PT, R224.reuse, R7, PT ;  /* 0x00000007e000720c */ /* 0x040fe40003fa4070 */
[----:B------:R-:W-:Y:S02]  /*49a0*/  IADD3.X R14, RZ, R225, RZ, P4, !PT ;  /* 0x000000e1ff0e7210 */ /* 0x000fe400027fe4ff */
[----:B------:R-:W-:Y:S01]  /*49b0*/  ISETP.GT.U32.AND P2, PT, R224, R234, PT ;  /* 0x000000eae000720c */ /* 0x000fe20003f44070 */
[----:B------:R-:W-:-:S02]  /*49c0*/  WARPGROUP.DEPBAR.LE gsb0, 0x0 ;  /* 0x00008000000079c5 */ /* 0x000fc40000010000 */
[----:B------:R-:W-:Y:S01]  /*49d0*/  FMUL R170, R170, UR7 ;  /* 0x00000007aaaa7c20 */ /* 0x000fe20008400000 */
[----:B------:R-:W-:Y:S01]  /*49e0*/  FMUL R171, R171, UR7 ;  /* 0x00000007abab7c20 */ /* 0x000fe20008400000 */
[----:B------:R-:W-:-:S03]  /*49f0*/  FMUL R216, R169, UR7 ;  /* 0x00000007a9d87c20 */ /* 0x000fc60008400000 */
[----:B------:R-:W-:Y:S02]  /*4a00*/  FSEL R170, R170, -INF , !P6 ;  /* 0xff800000aaaa7808 */ /* 0x000fe40007000000 */
[-C--:B------:R-:W-:Y:S02]  /*4a10*/  ISETP.GT.U32.AND P6, PT, R219, R7.reuse, PT ;  /* 0x00000007db00720c */ /* 0x080fe40003fc4070 */
[----:B------:R-:W-:Y:S02]  /*4a20*/  FSEL R171, R171, -INF , !P0 ;  /* 0xff800000abab7808 */ /* 0x000fe40004000000 */
[----:B------:R-:W-:Y:S01]  /*4a30*/  ISETP.GT.U32.AND P0, PT, R220, R7, PT ;  /* 0x00000007dc00720c */ /* 0x000fe20003f04070 */
[----:B------:R-:W-:Y:S01]  /*4a40*/  IMAD.X R169, RZ, RZ, R225, P3 ;  /* 0x000000ffffa97224 */ /* 0x000fe200018e06e1 */
[----:B------:R-:W-:Y:S01]  /*4a50*/  FSEL R216, R216, -INF , !P1 ;  /* 0xff800000d8d87808 */ /* 0x000fe20004800000 */
[----:B------:R-:W-:Y:S01]  /*4a60*/  FMUL R172, R172, UR7 ;  /* 0x00000007acac7c20 */ /* 0x000fe20008400000 */
[C---:B------:R-:W-:Y:S01]  /*4a70*/  ISETP.GE.U32.AND P4, PT, R224.reuse, R234, PT ;  /* 0x000000eae000720c */ /* 0x040fe20003f86070 */
[----:B------:R-:W-:Y:S01]  /*4a80*/  FMUL R173, R173, UR7 ;  /* 0x00000007adad7c20 */ /* 0x000fe20008400000 */
[-C--:B------:R-:W-:Y:S01]  /*4a90*/  ISETP.GT.U32.AND P3, PT, R224, R235.reuse, PT ;  /* 0x000000ebe000720c */ /* 0x080fe20003f64070 */
[----:B------:R-:W-:Y:S01]  /*4aa0*/  FMUL R168, R168, UR7 ;  /* 0x00000007a8a87c20 */ /* 0x000fe20008400000 */
[----:B------:R-:W-:Y:S01]  /*4ab0*/  ISETP.GE.U32.AND P1, PT, R224, R235, PT ;  /* 0x000000ebe000720c */ /* 0x000fe20003f26070 */
[----:B------:R-:W-:Y:S01]  /*4ac0*/  FMUL R224, R174, UR7 ;  /* 0x00000007aee07c20 */ /* 0x000fe20008400000 */
[----:B------:R-:W-:-:S02]  /*4ad0*/  ISETP.GT.U32.AND.EX P6, PT, R17, RZ, PT, P6 ;  /* 0x000000ff1100720c */ /* 0x000fc40003fc4160 */
[----:B------:R-:W-:Y:S02]  /*4ae0*/  ISETP.GT.U32.AND.EX P0, PT, R16, RZ, PT, P0 ;  /* 0x000000ff1000720c */ /* 0x000fe40003f04100 */
[----:B------:R-:W-:Y:S02]  /*4af0*/  ISETP.GT.U32.AND.EX P5, PT, R225, RZ, PT, P5 ;  /* 0x000000ffe100720c */ /* 0x000fe40003fa4150 */
[----:B------:R-:W-:Y:S02]  /*4b00*/  FSEL R174, R172, -INF , !P6 ;  /* 0xff800000acae7808 */ /* 0x000fe40007000000 */
[----:B------:R-:W-:Y:S02]  /*4b10*/  ISETP.GT.U32.AND P6, PT, R220, R222, PT ;  /* 0x000000dedc00720c */ /* 0x000fe40003fc4070 */
[----:B------:R-:W-:Y:S02]  /*4b20*/  FSEL R173, R173, -INF , !P0 ;  /* 0xff800000adad7808 */ /* 0x000fe40004000000 */
[----:B------:R-:W-:-:S02]  /*4b30*/  ISETP.GT.U32.AND P0, PT, R221, R7, PT ;  /* 0x00000007dd00720c */ /* 0x000fc40003f04070 */
[----:B------:R-:W-:Y:S02]  /*4b40*/  FSEL R168, R168, -INF , !P5 ;  /* 0xff800000a8a87808 */ /* 0x000fe40006800000 */
[----:B------:R-:W-:Y:S01]  /*4b50*/  FSEL R172, R224, -INF , !P5 ;  /* 0xff800000e0ac7808 */ /* 0x000fe20006800000 */
[----:B------:R-:W-:Y:S01]  /*4b60*/  FMUL R175, R175, UR7 ;  /* 0x00000007afaf7c20 */ /* 0x000fe20008400000 */
[----:B------:R-:W-:Y:S01]  /*4b70*/  ISETP.GT.U32.AND P5, PT, R223, R7, PT ;  /* 0x00000007df00720c */ /* 0x000fe20003fa4070 */
[----:B------:R-:W-:Y:S01]  /*4b80*/  FMUL R176, R176, UR7 ;  /* 0x00000007b0b07c20 */ /* 0x000fe20008400000 */
[----:B------:R-:W-:Y:S01]  /*4b90*/  ISETP.GT.U32.AND.EX P6, PT, R16, RZ, PT, P6 ;  /* 0x000000ff1000720c */ /* 0x000fe20003fc4160 */
[----:B------:R-:W-:Y:S01]  /*4ba0*/  FMUL R224, R177, UR7 ;  /* 0x00000007b1e07c20 */ /* 0x000fe20008400000 */
[----:B------:R-:W-:Y:S02]  /*4bb0*/  ISETP.GT.U32.AND.EX P0, PT, R218, RZ, PT, P0 ;  /* 0x000000ffda00720c */ /* 0x000fe40003f04100 */
[----:B------:R-:W-:-:S02]  /*4bc0*/  ISETP.GT.U32.AND.EX P5, PT, R15, RZ, PT, P5 ;  /* 0x000000ff0f00720c */ /* 0x000fc40003fa4150 */
[----:B------:R-:W-:Y:S02]  /*4bd0*/  FSEL R177, R175, -INF , !P6 ;  /* 0xff800000afb17808 */ /* 0x000fe40007000000 */
[----:B------:R-:W-:Y:S02]  /*4be0*/  FSEL R175, R176, -INF , !P0 ;  /* 0xff800000b0af7808 */ /* 0x000fe40004000000 */
[----:B------:R-:W-:Y:S02]  /*4bf0*/  ISETP.GT.U32.AND P6, PT, R221, R222, PT ;  /* 0x000000dedd00720c */ /* 0x000fe40003fc4070 */
[----:B------:R-:W-:Y:S02]  /*4c00*/  FSEL R176, R224, -INF , !P5 ;  /* 0xff800000e0b07808 */ /* 0x000fe40006800000 */
[----:B------:R-:W-:Y:S01]  /*4c10*/  ISETP.GT.U32.AND P5, PT, R229, R7, PT ;  /* 0x00000007e500720c */ /* 0x000fe20003fa4070 */
[----:B------:R-:W-:Y:S01]  /*4c20*/  FMUL R178, R178, UR7 ;  /* 0x00000007b2b27c20 */ /* 0x000fe20008400000 */
[----:B------:R-:W-:Y:S01]  /*4c30*/  ISETP.GT.U32.AND.EX P6, PT, R218, RZ, PT, P6 ;  /* 0x000000ffda00720c */ /* 0x000fe20003fc4160 */
[----:B------:R-:W-:Y:S01]  /*4c40*/  FMUL R236, R180, UR7 ;  /* 0x00000007b4ec7c20 */ /* 0x000fe20008400000 */
[----:B------:R-:W-:Y:S01]  /*4c50*/  ISETP.GT.U32.AND.EX P5, PT, R14, RZ, PT, P5 ;  /* 0x000000ff0e00720c */ /* 0x000fe20003fa4150 */
[----:B------:R-:W-:Y:S01]  /*4c60*/  FMUL R224, R179, UR7 ;  /* 0x00000007b3e07c20 */ /* 0x000fe20008400000 */
[----:B------:R-:W-:-:S02]  /*4c70*/  FSEL R179, R178, -INF , !P6 ;  /* 0xff800000b2b37808 */ /* 0x000fc40007000000 */
[-C--:B------:R-:W-:Y:S02]  /*4c80*/  ISETP.GT.U32.AND P0, PT, R223, R222.reuse, PT ;  /* 0x000000dedf00720c */ /* 0x080fe40003f04070 */
[----:B------:R-:W-:Y:S02]  /*4c90*/  FSEL R178, R236, -INF , !P5 ;  /* 0xff800000ecb27808 */ /* 0x000fe40006800000 */
[----:B------:R-:W-:Y:S02]  /*4ca0*/  ISETP.GT.U32.AND P6, PT, R229, R222, PT ;  /* 0x000000dee500720c */ /* 0x000fe40003fc4070 */
[----:B------:R-:W-:Y:S01]  /*4cb0*/  ISETP.GT.U32.AND P5, PT, R228, R7, PT ;  /* 0x00000007e400720c */ /* 0x000fe20003fa4070 */
[----:B------:R-:W-:Y:S01]  /*4cc0*/  FMUL R181, R181, UR7 ;  /* 0x00000007b5b57c20 */ /* 0x000fe20008400000 */
[----:B------:R-:W-:Y:S01]  /*4cd0*/  ISETP.GT.U32.AND.EX P0, PT, R15, RZ, PT, P0 ;  /* 0x000000ff0f00720c */ /* 0x000fe20003f04100 */
[----:B------:R-:W-:Y:S01]  /*4ce0*/  FMUL R182, R182, UR7 ;  /* 0x00000007b6b67c20 */ /* 0x000fe20008400000 */
[----:B------:R-:W-:-:S02]  /*4cf0*/  ISETP.GT.U32.AND.EX P5, PT, R169, RZ, PT, P5 ;  /* 0x000000ffa900720c */ /* 0x000fc40003fa4150 */
[----:B------:R-:W-:Y:S02]  /*4d00*/  ISETP.GT.U32.AND.EX P6, PT, R14, RZ, PT, P6 ;  /* 0x000000ff0e00720c */ /* 0x000fe40003fc4160 */
[----:B------:R-:W-:Y:S02]  /*4d10*/  FSEL R180, R224, -INF , !P0 ;  /* 0xff800000e0b47808 */ /* 0x000fe40004000000 */
[----:B------:R-:W-:Y:S02]  /*4d20*/  ISETP.GT.U32.AND P0, PT, R228, R222, PT ;  /* 0x000000dee400720c */ /* 0x000fe40003f04070 */
[----:B------:R-:W-:Y:S02]  /*4d30*/  FSEL R181, R181, -INF , !P5 ;  /* 0xff800000b5b57808 */ /* 0x000fe40006800000 */
[----:B------:R-:W-:Y:S02]  /*4d40*/  FSEL R182, R182, -INF , !P6 ;  /* 0xff800000b6b67808 */ /* 0x000fe40007000000 */
[----:B------:R-:W-:-:S02]  /*4d50*/  ISETP.GT.U32.AND P5, PT, R219, R234, PT ;  /* 0x000000eadb00720c */ /* 0x000fc40003fa4070 */
[----:B------:R-:W-:Y:S01]  /*4d60*/  ISETP.GT.U32.AND P6, PT, R219, R235, PT ;  /* 0x000000ebdb00720c */ /* 0x000fe20003fc4070 */
[----:B------:R-:W-:Y:S01]  /*4d70*/  FMUL R219, R183, UR7 ;  /* 0x00000007b7db7c20 */ /* 0x000fe20008400000 */
[----:B------:R-:W-:Y:S01]  /*4d80*/  FMUL R183, R152, UR7 ;  /* 0x0000000798b77c20 */ /* 0x000fe20008400000 */
[----:B------:R-:W-:Y:S02]  /*4d90*/  ISETP.GT.U32.AND.EX P0, PT, R169, RZ, PT, P0 ;  /* 0x000000ffa900720c */ /* 0x000fe40003f04100 */
[----:B------:R-:W-:Y:S02]  /*4da0*/  ISETP.GT.U32.AND.EX P2, PT, R225, RZ, PT, P2 ;  /* 0x000000ffe100720c */ /* 0x000fe40003f44120 */
[----:B------:R-:W-:Y:S02]  /*4db0*/  FSEL R219, R219, -INF , !P0 ;  /* 0xff800000dbdb7808 */ /* 0x000fe40004000000 */
[----:B------:R-:W-:Y:S01]  /*4dc0*/  FSEL R183, R183, -INF , !P2 ;  /* 0xff800000b7b77808 */ /* 0x000fe20005000000 */
[----:B------:R-:W-:Y:S01]  /*4dd0*/  FMUL R154, R154, UR7 ;  /* 0x000000079a9a7c20 */ /* 0x000fe20008400000 */
[----:B------:R-:W-:-:S02]  /*4de0*/  ISETP.GT.U32.AND P0, PT, R220, R234, PT ;  /* 0x000000eadc00720c */ /* 0x000fc40003f04070 */
[----:B------:R-:W-:Y:S01]  /*4df0*/  ISETP.GT.U32.AND P2, PT, R220, R235, PT ;  /* 0x000000ebdc00720c */ /* 0x000fe20003f44070 */
[----:B------:R-:W-:Y:S01]  /*4e00*/  FMUL R220, R153, UR7 ;  /* 0x0000000799dc7c20 */ /* 0x000fe20008400000 */
[C---:B------:R-:W-:Y:S02]  /*4e10*/  ISETP.GE.U32.AND.EX P4, PT, R225.reuse, RZ, PT, P4 ;  /* 0x000000ffe100720c */ /* 0x040fe40003f86140 */
[----:B------:R-:W-:Y:S02]  /*4e20*/  ISETP.GT.U32.AND.EX P3, PT, R225, RZ, PT, P3 ;  /* 0x000000ffe100720c */ /* 0x000fe40003f64130 */
[----:B------:R-:W-:Y:S02]  /*4e30*/  FSEL R220, R220, -INF , !P4 ;  /* 0xff800000dcdc7808 */ /* 0x000fe40006000000 */
[----:B------:R-:W-:Y:S02]  /*4e40*/  FSEL R154, R154, -INF , !P3 ;  /* 0xff8000009a9a7808 */ /* 0x000fe40005800000 */
[----:B------:R-:W-:-:S02]  /*4e50*/  ISETP.GT.U32.AND P4, PT, R221, R234, PT ;  /* 0x000000eadd00720c */ /* 0x000fc40003f84070 */
[----:B------:R-:W-:Y:S01]  /*4e60*/  ISETP.GT.U32.AND P3, PT, R221, R235, PT ;  /* 0x000000ebdd00720c */ /* 0x000fe20003f64070 */
[----:B------:R-:W-:Y:S01]  /*4e70*/  FMUL R221, R156, UR7 ;  /* 0x000000079cdd7c20 */ /* 0x000fe20008400000 */
[----:B------:R-:W-:Y:S01]  /*4e80*/  ISETP.GT.U32.AND.EX P5, PT, R17, RZ, PT, P5 ;  /* 0x000000ff1100720c */ /* 0x000fe20003fa4150 */
[----:B------:R-:W-:Y:S01]  /*4e90*/  FMUL R222, R157, UR7 ;  /* 0x000000079dde7c20 */ /* 0x000fe20008400000 */
[----:B------:R-:W-:Y:S02]  /*4ea0*/  ISETP.GT.U32.AND.EX P0, PT, R16, RZ, PT, P0 ;  /* 0x000000ff1000720c */ /* 0x000fe40003f04100 */
[----:B------:R-:W-:Y:S02]  /*4eb0*/  FSEL R221, R221, -INF , !P5 ;  /* 0xff800000dddd7808 */ /* 0x000fe40006800000 */
[----:B------:R-:W-:Y:S02]  /*4ec0*/  ISETP.GT.U32.AND P5, PT, R223, R234, PT ;  /* 0x000000eadf00720c */ /* 0x000fe40003fa4070 */
[----:B------:R-:W-:-:S02]  /*4ed0*/  FSEL R222, R222, -INF , !P0 ;  /* 0xff800000dede7808 */ /* 0x000fc40004000000 */
[----:B------:R-:W-:Y:S01]  /*4ee0*/  ISETP.GT.U32.AND P0, PT, R223, R235, PT ;  /* 0x000000ebdf00720c */ /* 0x000fe20003f04070 */
[----:B------:R-:W-:Y:S01]  /*4ef0*/  FMUL R223, R161, UR7 ;  /* 0x00000007a1df7c20 */ /* 0x000fe20008400000 */
[----:B------:R-:W-:Y:S01]  /*4f00*/  ISETP.GT.U32.AND.EX P5, PT, R15, RZ, PT, P5 ;  /* 0x000000ff0f00720c */ /* 0x000fe20003fa4150 */
[----:B------:R-:W-:Y:S01]  /*4f10*/  FMUL R224, R160, UR7 ;  /* 0x00000007a0e07c20 */ /* 0x000fe20008400000 */
[----:B------:R-:W-:Y:S02]  /*4f20*/  ISETP.GT.U32.AND.EX P4, PT, R218, RZ, PT, P4 ;  /* 0x000000ffda00720c */ /* 0x000fe40003f84140 */
[----:B------:R-:W-:Y:S02]  /*4f30*/  FSEL R223, R223, -INF , !P5 ;  /* 0xff800000dfdf7808 */ /* 0x000fe40006800000 */
[----:B------:R-:W-:Y:S01]  /*4f40*/  ISETP.GT.U32.AND P5, PT, R228, R234, PT ;  /* 0x000000eae400720c */ /* 0x000fe20003fa4070 */
[----:B------:R-:W-:Y:S01]  /*4f50*/  FMUL R165, R165, UR7 ;  /* 0x00000007a5a57c20 */ /* 0x000fe20008400000 */
[----:B------:R-:W-:Y:S01]  /*4f60*/  FSEL R224, R224, -INF , !P4 ;  /* 0xff800000e0e07808 */ /* 0x000fe20006000000 */
[----:B------:R-:W-:Y:S01]  /*4f70*/  IMAD.WIDE R152, R3, 0x2, R208 ;  /* 0x0000000203987825 */ /* 0x000fe200078e02d0 */
[----:B------:R-:W-:-:S02]  /*4f80*/  ISETP.GT.U32.AND.EX P5, PT, R169, RZ, PT, P5 ;  /* 0x000000ffa900720c */ /* 0x000fc40003fa4150 */
[----:B------:R-:W-:Y:S01]  /*4f90*/  ISETP.GT.U32.AND P4, PT, R229, R234, PT ;  /* 0x000000eae500720c */ /* 0x000fe20003f84070 */
[----:B------:R-:W-:Y:S01]  /*4fa0*/  FMUL R164, R164, UR7 ;  /* 0x00000007a4a47c20 */ /* 0x000fe20008400000 */
[----:B------:R-:W-:Y:S02]  /*4fb0*/  FSEL R165, R165, -INF , !P5 ;  /* 0xff800000a5a57808 */ /* 0x000fe40006800000 */
[----:B------:R-:W-:Y:S02]  /*4fc0*/  ISETP.GT.U32.AND P5, PT, R228, R235, PT ;  /* 0x000000ebe400720c */ /* 0x000fe40003fa4070 */
[----:B------:R-:W-:Y:S01]  /*4fd0*/  ISETP.GT.U32.AND.EX P4, PT, R14, RZ, PT, P4 ;  /* 0x000000ff0e00720c */ /* 0x000fe20003f84140 */
[----:B------:R0:W2:Y:S01]  /*4fe0*/  LDG.E.U16 R228, desc[UR12][R152.64] ;  /* 0x0000000c98e47981 */ /* 0x0000a2000c1e1500 */
[----:B------:R-:W-:Y:S02]  /*4ff0*/  IMAD.WIDE R160, R3, 0x2, R196 ;  /* 0x0000000203a07825 */ /* 0x000fe400078e02c4 */
[----:B------:R-:W-:-:S02]  /*5000*/  FSEL R164, R164, -INF , !P4 ;  /* 0xff800000a4a47808 */ /* 0x000fc40006000000 */
[----:B------:R-:W-:Y:S01]  /*5010*/  ISETP.GT.U32.AND P4, PT, R229, R235, PT ;  /* 0x000000ebe500720c */ /* 0x000fe20003f84070 */
[----:B------:R1:W3:Y:S01]  /*5020*/  LDG.E.U16 R237, desc[UR12][R160.64] ;  /* 0x0000000ca0ed7981 */ /* 0x0002e2000c1e1500 */
[----:B0-----:R-:W-:-:S05]  /*5030*/  IMAD.WIDE R152, R3, 0x2, R206 ;  /* 0x0000000203987825 */ /* 0x001fca00078e02ce */
[----:B------:R0:W4:Y:S01]  /*5040*/  LDG.E.U16 R229, desc[UR12][R152.64] ;  /* 0x0000000c98e57981 */ /* 0x000122000c1e1500 */
[----:B------:R-:W-:Y:S01]  /*5050*/  IMAD.WIDE R156, R3, 0x2, R202 ;  /* 0x00000002039c7825 */ /* 0x000fe200078e02ca */
[----:B------:R-:W-:-:S03]  /*5060*/  ISETP.GE.U32.AND.EX P1, PT, R225, RZ, PT, P1 ;  /* 0x000000ffe100720c */ /* 0x000fc60003f26110 */
[C---:B-1----:R-:W-:Y:S01]  /*5070*/  IMAD.WIDE R160, R3.reuse, 0x2, R190 ;  /* 0x0000000203a07825 */ /* 0x042fe200078e02be */
[----:B------:R1:W5:Y:S03]  /*5080*/  LDG.E.U16 R234, desc[UR12][R156.64] ;  /* 0x0000000c9cea7981 */ /* 0x000366000c1e1500 */
[C---:B0-----:R-:W-:Y:S01]  /*5090*/  IMAD.WIDE R152, R3.reuse, 0x2, R204 ;  /* 0x0000000203987825 */ /* 0x041fe200078e02cc */
[----:B------:R0:W3:Y:S04]  /*50a0*/  LDG.E.U16 R240, desc[UR12][R160.64] ;  /* 0x0000000ca0f07981 */ /* 0x0000e8000c1e1500 */
[----:B------:R0:W5:Y:S01]  /*50b0*/  LDG.E.U16 R225, desc[UR12][R152.64] ;  /* 0x0000000c98e17981 */ /* 0x000162000c1e1500 */
[----:B-1----:R-:W-:-:S04]  /*50c0*/  IMAD.WIDE R156, R3, 0x2, R198 ;  /* 0x00000002039c7825 */ /* 0x002fc800078e02c6 */
[C---:B0-----:R-:W-:Y:S01]  /*50d0*/  IMAD.WIDE R160, R3.reuse, 0x2, R184 ;  /* 0x0000000203a07825 */ /* 0x041fe200078e02b8 */
[----:B------:R0:W3:Y:S03]  /*50e0*/  LDG.E.U16 R236, desc[UR12][R156.64] ;  /* 0x0000000c9cec7981 */ /* 0x0000e6000c1e1500 */
[C---:B------:R-:W-:Y:S02]  /*50f0*/  IMAD.WIDE R152, R3.reuse, 0x2, R200 ;  /* 0x0000000203987825 */ /* 0x040fe400078e02c8 */
[----:B------:R1:W3:Y:S04]  /*5100*/  LDG.E.U16 R160, desc[UR12][R160.64] ;  /* 0x0000000ca0a07981 */ /* 0x0002e8000c1e1500 */
[----:B------:R1:W3:Y:S01]  /*5110*/  LDG.E.U16 R235, desc[UR12][R152.64] ;  /* 0x0000000c98eb7981 */ /* 0x0002e2000c1e1500 */
[----:B0-----:R-:W-:Y:S01]  /*5120*/  IMAD.WIDE R156, R3, 0x2, R192 ;  /* 0x00000002039c7825 */ /* 0x001fe200078e02c0 */
[----:B-1----:R-:W-:-:S04]  /*5130*/  FMNMX R161, R168, R216, !PT ;  /* 0x000000d8a8a17209 */ /* 0x002fc80007800000 */
[----:B------:R0:W3:Y:S01]  /*5140*/  LDG.E.U16 R239, desc[UR12][R156.64] ;  /* 0x0000000c9cef7981 */ /* 0x0000e2000c1e1500 */
[----:B------:R-:W-:Y:S01]  /*5150*/  IMAD.WIDE R152, R3, 0x2, R194 ;  /* 0x0000000203987825 */ /* 0x000fe200078e02c2 */
[----:B------:R-:W-:-:S04]  /*5160*/  FMNMX R161, R174, R161, !PT ;  /* 0x000000a1aea17209 */ /* 0x000fc80007800000 */
[----:B------:R1:W3:Y:S01]  /*5170*/  LDG.E.U16 R238, desc[UR12][R152.64] ;  /* 0x0000000c98ee7981 */ /* 0x0002e2000c1e1500 */
[----:B0-----:R-:W-:Y:S01]  /*5180*/  IMAD.WIDE R156, R3, 0x2, R186 ;  /* 0x00000002039c7825 */ /* 0x001fe200078e02ba */
[----:B------:R-:W-:-:S03]  /*5190*/  FMNMX R161, R173, R161, !PT ;  /* 0x000000a1ada17209 */ /* 0x000fc60007800000 */
[----:B-1----:R-:W-:Y:S02]  /*51a0*/  IMAD.WIDE R152, R3, 0x2, R188 ;  /* 0x0000000203987825 */ /* 0x002fe400078e02bc */
[----:B------:R-:W3:Y:S04]  /*51b0*/  LDG.E.U16 R156, desc[UR12][R156.64] ;  /* 0x0000000c9c9c7981 */ /* 0x000ee8000c1e1500 */
[----:B------:R0:W3:Y:S01]  /*51c0*/  LDG.E.U16 R241, desc[UR12][R152.64] ;  /* 0x0000000c98f17981 */ /* 0x0000e2000c1e1500 */
[----:B------:R-:W-:Y:S01]  /*51d0*/  FMNMX R161, R175, R161, !PT ;  /* 0x000000a1afa17209 */ /* 0x000fe20007800000 */
[----:B0-----:R-:W-:-:S05]  /*51e0*/  IMAD.WIDE R152, R3, 0x2, R22 ;  /* 0x0000000203987825 */ /* 0x001fca00078e0216 */
[----:B------:R0:W3:Y:S01]  /*51f0*/  LDG.E.U16 R157, desc[UR12][R152.64] ;  /* 0x0000000c989d7981 */ /* 0x0000e2000c1e1500 */
[----:B------:R-:W-:Y:S01]  /*5200*/  FMNMX R250, R176, R161, !PT ;  /* 0x000000a1b0fa7209 */ /* 0x000fe20007800000 */
[----:B0-----:R-:W-:-:S05]  /*5210*/  IMAD.WIDE R152, R3, 0x2, R20 ;  /* 0x0000000203987825 */ /* 0x001fca00078e0214 */
[----:B------:R0:W3:Y:S02]  /*5220*/  LDG.E.U16 R161, desc[UR12][R152.64] ;  /* 0x0000000c98a17981 */ /* 0x0000e4000c1e1500 */
[----:B0-----:R-:W-:-:S06]  /*5230*/  IMAD.WIDE R152, R3, 0x2, R18 ;  /* 0x0000000203987825 */ /* 0x001fcc00078e0212 */
[----:B------:R0:W3:Y:S01]  /*5240*/  LDG.E.U16 R152, desc[UR12][R152.64] ;  /* 0x0000000c98987981 */ /* 0x0000e2000c1e1500 */
[----:B------:R-:W-:Y:S02]  /*5250*/  FMNMX R250, R178, R250, !PT ;  /* 0x000000fab2fa7209 */ /* 0x000fe40007800000 */
[----:B------:R-:W-:Y:S01]  /*5260*/  ISETP.GT.U32.AND.EX P6, PT, R17, RZ, PT, P6 ;  /* 0x000000ff1100720c */ /* 0x000fe20003fc4160 */
[----:B------:R-:W-:Y:S01]  /*5270*/  FMUL R158, R158, UR7 ;  /* 0x000000079e9e7c20 */ /* 0x000fe20008400000 */
[----:B------:R-:W-:Y:S01]  /*5280*/  FMNMX R250, R181, R250, !PT ;  /* 0x000000fab5fa7209 */ /* 0x000fe20007800000 */
[----:B------:R-:W-:Y:S01]  /*5290*/  FMUL R162, R162, UR7 ;  /* 0x00000007a2a27c20 */ /* 0x000fe20008400000 */
[----:B------:R-:W-:Y:S01]  /*52a0*/  ISETP.GT.U32.AND.EX P4, PT, R14, RZ, PT, P4 ;  /* 0x000000ff0e00720c */ /* 0x000fe20003f84140 */
[----:B------:R-:W-:Y:S01]  /*52b0*/  FMUL R166, R166, UR7 ;  /* 0x00000007a6a67c20 */ /* 0x000fe20008400000 */
[----:B------:R-:W-:Y:S01]  /*52c0*/  ISETP.GT.U32.AND.EX P2, PT, R16, RZ, PT, P2 ;  /* 0x000000ff1000720c */ /* 0x000fe20003f44120 */
[----:B0-----:R-:W0:Y:S01]  /*52d0*/  SHFL.BFLY PT, R153, R250, 0x2, 0x1f ;  /* 0x0c401f00fa997f89 */ /* 0x001e2200000e0000 */
[----:B------:R-:W-:-:S02]  /*52e0*/  ISETP.GT.U32.AND.EX P0, PT, R15, RZ, PT, P0 ;  /* 0x000000ff0f00720c */ /* 0x000fc40003f04100 */
[----:B------:R-:W-:Y:S01]  /*52f0*/  ISETP.GT.U32.AND.EX P3, PT, R218, RZ, PT, P3 ;  /* 0x000000ffda00720c */ /* 0x000fe20003f64130 */
[----:B------:R-:W-:Y:S01]  /*5300*/  BAR.SYNC.DEFER_BLOCKING 0x0 ;  /* 0x0000000000007b1d */ /* 0x000fe20000010000 */
[----:B0-----:R-:W-:-:S05]  /*5310*/  FMNMX R153, R250, R153, !PT ;  /* 0x00000099fa997209 */ /* 0x001fca0007800000 */
[----:B------:R-:W0:Y:S02]  /*5320*/  SHFL.BFLY PT, R250, R153, 0x1, 0x1f ;  /* 0x0c201f0099fa7f89 */ /* 0x000e2400000e0000 */
[----:B0-----:R-:W-:Y:S02]  /*5330*/  FMNMX R250, R153, R250, !PT ;  /* 0x000000fa99fa7209 */ /* 0x001fe40007800000 */
[----:B------:R-:W-:-:S04]  /*5340*/  FMNMX R153, R170, R171, !PT ;  /* 0x000000abaa997209 */ /* 0x000fc80007800000 */
[----:B------:R-:W-:-:S04]  /*5350*/  FMNMX R153, R172, R153, !PT ;  /* 0x00000099ac997209 */ /* 0x000fc80007800000 */
[----:B------:R-:W-:-:S04]  /*5360*/  FMNMX R153, R177, R153, !PT ;  /* 0x00000099b1997209 */ /* 0x000fc80007800000 */
[----:B------:R-:W-:-:S04]  /*5370*/  FMNMX R153, R179, R153, !PT ;  /* 0x00000099b3997209 */ /* 0x000fc80007800000 */
[----:B------:R-:W-:-:S04]  /*5380*/  FMNMX R153, R180, R153, !PT ;  /* 0x00000099b4997209 */ /* 0x000fc80007800000 */
[----:B------:R-:W-:-:S04]  /*5390*/  FMNMX R153, R182, R153, !PT ;  /* 0x00000099b6997209 */ /* 0x000fc80007800000 */
[----:B------:R-:W-:Y:S02]  /*53a0*/  FMNMX R153, R219, R153, !PT ;  /* 0x00000099db997209 */ /* 0x000fe40007800000 */
[----:B------:R-:W-:-:S03]  /*53b0*/  FMNMX R17, R250, R4, !PT ;  /* 0x00000004fa117209 */ /* 0x000fc60007800000 */
[----:B------:R-:W0:Y:S02]  /*53c0*/  SHFL.BFLY PT, R250, R153, 0x2, 0x1f ;  /* 0x0c401f0099fa7f89 */ /* 0x000e2400000e0000 */
[----:B0-----:R-:W-:Y:S02]  /*53d0*/  FMNMX R250, R153, R250, !PT ;  /* 0x000000fa99fa7209 */ /* 0x001fe40007800000 */
[----:B------:R-:W-:-:S04]  /*53e0*/  FMNMX R153, R183, R220, !PT ;  /* 0x000000dcb7997209 */ /* 0x000fc80007800000 */
[----:B------:R-:W-:-:S04]  /*53f0*/  FMNMX R153, R221, R153, !PT ;  /* 0x00000099dd997209 */ /* 0x000fc80007800000 */
[----:B------:R-:W-:-:S04]  /*5400*/  FMNMX R153, R222, R153, !PT ;  /* 0x00000099de997209 */ /* 0x000fc80007800000 */
[----:B------:R-:W-:-:S04]  /*5410*/  FMNMX R153, R224, R153, !PT ;  /* 0x00000099e0997209 */ /* 0x000fc80007800000 */
[----:B------:R-:W-:Y:S01]  /*5420*/  FMNMX R153, R223, R153, !PT ;  /* 0x00000099df997209 */ /* 0x000fe20007800000 */
[----:B------:R-:W-:-:S03]  /*5430*/  FADD R174, R174, -R17 ;  /* 0x80000011aeae7221 */ /* 0x000fc60000000000 */
[----:B------:R-:W-:Y:S01]  /*5440*/  FMNMX R153, R164, R153, !PT ;  /* 0x00000099a4997209 */ /* 0x000fe20007800000 */
[----:B------:R-:W-:-:S03]  /*5450*/  FMUL R14, R174, 1.4426950216293334961 ;  /* 0x3fb8aa3bae0e7820 */ /* 0x000fc60000400000 */
[----:B------:R-:W-:Y:S01]  /*5460*/  FMNMX R153, R165, R153, !PT ;  /* 0x00000099a5997209 */ /* 0x000fe20007800000 */
[--C-:B------:R-:W-:Y:S01]  /*5470*/  FADD R174, R176, -R17.reuse ;  /* 0x80000011b0ae7221 */ /* 0x100fe20000000000 */
[----:B------:R-:W-:-:S03]  /*5480*/  FADD R176, R181, -R17 ;  /* 0x80000011b5b07221 */ /* 0x000fc60000000000 */
[----:B------:R-:W0:Y:S01]  /*5490*/  SHFL.BFLY PT, R181, R153, 0x2, 0x1f ;  /* 0x0c401f0099b57f89 */ /* 0x000e2200000e0000 */
[----:B------:R-:W-:Y:S01]  /*54a0*/  FADD R216, R216, -R17 ;  /* 0x80000011d8d87221 */ /* 0x000fe20000000000 */
[----:B------:R-:W-:-:S03]  /*54b0*/  FSEL R158, R158, -INF , !P6 ;  /* 0xff8000009e9e7808 */ /* 0x000fc60007000000 */
[----:B------:R-:W-:Y:S02]  /*54c0*/  FMUL R15, R216, 1.4426950216293334961 ;  /* 0x3fb8aa3bd80f7820 */ /* 0x000fe40000400000 */
[----:B------:R-:W1:Y:S01]  /*54d0*/  SHFL.BFLY PT, R216, R250, 0x1, 0x1f ;  /* 0x0c201f00fad87f89 */ /* 0x000e6200000e0000 */
[----:B0-----:R-:W-:Y:S01]  /*54e0*/  FMNMX R181, R153, R181, !PT ;  /* 0x000000b599b57209 */ /* 0x001fe20007800000 */
[----:B------:R-:W-:Y:S01]  /*54f0*/  FMUL R153, R155, UR7 ;  /* 0x000000079b997c20 */ /* 0x000fe20008400000 */
[----:B------:R-:W-:Y:S01]  /*5500*/  FMUL R155, R159, UR7 ;  /* 0x000000079f9b7c20 */ /* 0x000fe20008400000 */
[----:B------:R-:W-:-:S03]  /*5510*/  FMUL R159, R163, UR7 ;  /* 0x00000007a39f7c20 */ /* 0x000fc60008400000 */
[----:B------:R-:W-:Y:S01]  /*5520*/  FSEL R153, R153, -INF , !P1 ;  /* 0xff80000099997808 */ /* 0x000fe20004800000 */
[----:B------:R-:W-:-:S03]  /*5530*/  FMUL R163, R167, UR7 ;  /* 0x00000007a7a37c20 */ /* 0x000fc60008400000 */
[----:B------:R-:W-:Y:S02]  /*5540*/  FMNMX R167, R154, R153, !PT ;  /* 0x000000999aa77209 */ /* 0x000fe40007800000 */
[----:B------:R-:W-:Y:S02]  /*5550*/  FSEL R155, R155, -INF , !P2 ;  /* 0xff8000009b9b7808 */ /* 0x000fe40005000000 */
[----:B------:R-:W-:Y:S02]  /*5560*/  FMNMX R167, R158, R167, !PT ;  /* 0x000000a79ea77209 */ /* 0x000fe40007800000 */
[----:B------:R-:W-:Y:S02]  /*5570*/  FSEL R162, R162, -INF , !P3 ;  /* 0xff800000a2a27808 */ /* 0x000fe40005800000 */
[----:B------:R-:W-:Y:S02]  /*5580*/  FMNMX R167, R155, R167, !PT ;  /* 0x000000a79ba77209 */ /* 0x000fe40007800000 */
[----:B------:R-:W-:-:S02]  /*5590*/  FSEL R159, R159, -INF , !P0 ;  /* 0xff8000009f9f7808 */ /* 0x000fc40004000000 */
[----:B------:R-:W-:Y:S02]  /*55a0*/  FMNMX R167, R162, R167, !PT ;  /* 0x000000a7a2a77209 */ /* 0x000fe40007800000 */
[----:B------:R-:W-:Y:S02]  /*55b0*/  ISETP.GT.U32.AND.EX P5, PT, R169, RZ, PT, P5 ;  /* 0x000000ffa900720c */ /* 0x000fe40003fa4150 */
[----:B------:R-:W-:Y:S02]  /*55c0*/  FSEL R166, R166, -INF , !P4 ;  /* 0xff800000a6a67808 */ /* 0x000fe40006000000 */
[----:B------:R-:W-:Y:S02]  /*55d0*/  FMNMX R167, R159, R167, !PT ;  /* 0x000000a79fa77209 */ /* 0x000fe40007800000 */
[----:B------:R-:W-:Y:S02]  /*55e0*/  FSEL R163, R163, -INF , !P5 ;  /* 0xff800000a3a37808 */ /* 0x000fe40006800000 */
[----:B------:R-:W-:Y:S01]  /*55f0*/  FMNMX R167, R166, R167, !PT ;  /* 0x000000a7a6a77209 */ /* 0x000fe20007800000 */
[--C-:B------:R-:W-:Y:S01]  /*5600*/  FADD R168, R168, -R17.reuse ;  /* 0x80000011a8a87221 */ /* 0x100fe20000000000 */
[----:B------:R-:W-:-:S02]  /*5610*/  FADD R178, R178, -R17 ;  /* 0x80000011b2b27221 */ /* 0x000fc40000000000 */
[----:B------:R-:W-:Y:S01]  /*5620*/  FMNMX R167, R163, R167, !PT ;  /* 0x000000a7a3a77209 */ /* 0x000fe20007800000 */
[----:B------:R-:W-:Y:S01]  /*5630*/  FMUL R16, R168, 1.4426950216293334961 ;  /* 0x3fb8aa3ba8107820 */ /* 0x000fe20000400000 */
[--C-:B------:R-:W-:Y:S01]  /*5640*/  FADD R168, R173, -R17.reuse ;  /* 0x80000011ada87221 */ /* 0x100fe20000000000 */
[----:B------:R-:W-:Y:S01]  /*5650*/  FMUL R176, R176, 1.4426950216293334961 ;  /* 0x3fb8aa3bb0b07820 */ /* 0x000fe20000400000 */
[----:B------:R-:W-:Y:S01]  /*5660*/  FADD R173, R175, -R17 ;  /* 0x80000011afad7221 */ /* 0x000fe20000000000 */
[----:B-1----:R-:W-:Y:S01]  /*5670*/  FMNMX R216, R250, R216, !PT ;  /* 0x000000d8fad87209 */ /* 0x002fe20007800000 */
[----:B------:R-:W-:Y:S01]  /*5680*/  FMUL R175, R178, 1.4426950216293334961 ;  /* 0x3fb8aa3bb2af7820 */ /* 0x000fe20000400000 */
[----:B------:R-:W0:Y:S01]  /*5690*/  SHFL.BFLY PT, R218, R167, 0x2, 0x1f ;  /* 0x0c401f00a7da7f89 */ /* 0x000e2200000e0000 */
[----:B------:R-:W-:Y:S02]  /*56a0*/  FADD R178, -R17, R4 ;  /* 0x0000000411b27221 */ /* 0x000fe40000000100 */
[----:B------:R1:W-:Y:S02]  /*56b0*/  MUFU.EX2 R4, R176 ;  /* 0x000000b000047308 */ /* 0x0003e40000000800 */
[----:B-1----:R-:W-:-:S05]  /*56c0*/  FMNMX R176, R216, R0, !PT ;  /* 0x00000000d8b07209 */ /* 0x002fca0007800000 */
[----:B------:R-:W-:-:S04]  /*56d0*/  FADD R216, R170, -R176 ;  /* 0x800000b0aad87221 */ /* 0x000fc80000000000 */
[----:B------:R-:W-:Y:S02]  /*56e0*/  FMUL R169, R216, 1.4426950216293334961 ;  /* 0x3fb8aa3bd8a97820 */ /* 0x000fe40000400000 */
[----:B------:R-:W1:Y:S01]  /*56f0*/  SHFL.BFLY PT, R216, R181, 0x1, 0x1f ;  /* 0x0c201f00b5d87f89 */ /* 0x000e6200000e0000 */
[----:B0-----:R-:W-:-:S03]  /*5700*/  FMNMX R167, R167, R218, !PT ;  /* 0x000000daa7a77209 */ /* 0x001fc60007800000 */
[----:B--2---:R-:W-:Y:S04]  /*5710*/  STS.U16 [R8+UR9+0x10000], R228 ;  /* 0x010000e408007988 */ /* 0x004fe80008000409 */
[----:B------:R-:W0:Y:S01]  /*5720*/  SHFL.BFLY PT, R228, R167, 0x1, 0x1f ;  /* 0x0c201f00a7e47f89 */ /* 0x000e2200000e0000 */
[----:B------:R-:W-:Y:S01]  /*5730*/  FMUL R178, R178, 1.4426950216293334961 ;  /* 0x3fb8aa3bb2b27820 */ /* 0x000fe20000400000 */
[--C-:B------:R-:W-:Y:S01]  /*5740*/  FADD R180, R180, -R176.reuse ;  /* 0x800000b0b4b47221 */ /* 0x100fe20000000000 */
[--C-:B------:R-:W-:Y:S02]  /*5750*/  FADD R182, R182, -R176.reuse ;  /* 0x800000b0b6b67221 */ /* 0x100fe40000000000 */
[----:B------:R2:W3:Y:S02]  /*5760*/  MUFU.EX2 R170, R178 ;  /* 0x000000b200aa7308 */ /* 0x0004e40000000800 */
[----:B--2---:R-:W-:Y:S01]  /*5770*/  FADD R178, R179, -R176 ;  /* 0x800000b0b3b27221 */ /* 0x004fe20000000000 */
[----:B------:R-:W-:Y:S01]  /*5780*/  FMUL R179, R180, 1.4426950216293334961 ;  /* 0x3fb8aa3bb4b37820 */ /* 0x000fe20000400000 */
[----:B-1----:R-:W-:Y:S01]  /*5790*/  FMNMX R216, R181, R216, !PT ;  /* 0x000000d8b5d87209 */ /* 0x002fe20007800000 */
[----:B------:R-:W-:Y:S01]  /*57a0*/  FMUL R180, R182, 1.4426950216293334961 ;  /* 0x3fb8aa3bb6b47820 */ /* 0x000fe20000400000 */
[----:B------:R-:W-:-:S02]  /*57b0*/  FADD R182, -R176, R0 ;  /* 0x00000000b0b67221 */ /* 0x000fc40000000100 */
[----:B------:R-:W-:Y:S01]  /*57c0*/  FMNMX R0, R216, R2, !PT ;  /* 0x00000002d8007209 */ /* 0x000fe20007800000 */
[----:B------:R-:W-:-:S04]  /*57d0*/  FADD R219, R219, -R176 ;  /* 0x800000b0dbdb7221 */ /* 0x000fc80000000000 */
[--C-:B------:R-:W-:Y:S01]  /*57e0*/  FADD R164, R164, -R0.reuse ;  /* 0x80000000a4a47221 */ /* 0x100fe20000000000 */
[----:B------:R-:W-:Y:S01]  /*57f0*/  FMUL R181, R219, 1.4426950216293334961 ;  /* 0x3fb8aa3bdbb57820 */ /* 0x000fe20000400000 */
[----:B----4-:R-:W-:Y:S02]  /*5800*/  STS.U16 [R8+UR9+0x10200], R229 ;  /* 0x010200e508007988 */ /* 0x010fe40008000409 */
[----:B------:R-:W-:Y:S01]  /*5810*/  FMUL R164, R164, 1.4426950216293334961 ;  /* 0x3fb8aa3ba4a47820 */ /* 0x000fe20000400000 */
[----:B0-----:R-:W-:Y:S01]  /*5820*/  FMNMX R228, R167, R228, !PT ;  /* 0x000000e4a7e47209 */ /* 0x001fe20007800000 */
[----:B-----5:R-:W-:Y:S01]  /*5830*/  STS.U16 [R8+UR9+0x10400], R225 ;  /* 0x010400e108007988 */ /* 0x020fe20008000409 */
[----:B------:R-:W-:-:S03]  /*5840*/  FADD R219, R222, -R0 ;  /* 0x80000000dedb7221 */ /* 0x000fc60000000000 */
[----:B------:R-:W-:Y:S01]  /*5850*/  STS.U16 [R8+UR9+0x10600], R234 ;  /* 0x010600ea08007988 */ /* 0x000fe20008000409 */
[----:B------:R0:W-:Y:S03]  /*5860*/  MUFU.EX2 R222, R164 ;  /* 0x000000a400de7308 */ /* 0x0001e60000000800 */
[----:B---3--:R-:W-:Y:S04]  /*5870*/  STS.U16 [R8+UR9+0x10800], R235 ;  /* 0x010800eb08007988 */ /* 0x008fe80008000409 */
[----:B------:R-:W-:Y:S04]  /*5880*/  STS.U16 [R8+UR9+0x10a00], R236 ;  /* 0x010a00ec08007988 */ /* 0x000fe80008000409 */
[----:B------:R-:W-:Y:S01]  /*5890*/  STS.U16 [R8+UR9+0x10c00], R237 ;  /* 0x010c00ed08007988 */ /* 0x000fe20008000409 */
[----:B0-----:R-:W-:-:S03]  /*58a0*/  FADD R164, -R0, R2 ;  /* 0x0000000200a47221 */ /* 0x001fc60000000100 */
[----:B------:R0:W-:Y:S04]  /*58b0*/  STS.U16 [R8+UR9+0x10e00], R238 ;  /* 0x010e00ee08007988 */ /* 0x0001e80008000409 */
        /* <DEDUP_REMOVED lines=8> */
[----:B------:R-:W-:Y:S01]  /*5940*/  FMNMX R2, R228, R13, !PT ;  /* 0x0000000de4027209 */ /* 0x000fe20007800000 */
[----:B------:R2:W-:Y:S06]  /*5950*/  MEMBAR.ALL.CTA ;  /* 0x0000000000007992 */ /* 0x0005ec0000008000 */
[----:B--2---:R-:W2:Y:S01]  /*5960*/  FENCE.VIEW.ASYNC.S ;  /* 0x00000000000073c6 */ /* 0x004ea20000000000 */
[----:B------:R-:W-:-:S04]  /*5970*/  FADD R153, R153, -R2 ;  /* 0x8000000299997221 */ /* 0x000fc80000000000 */
[----:B------:R-:W-:Y:S01]  /*5980*/  FMUL R153, R153, 1.4426950216293334961 ;  /* 0x3fb8aa3b99997820 */ /* 0x000fe20000400000 */
[--C-:B------:R-:W-:Y:S01]  /*5990*/  FADD R220, R220, -R0.reuse ;  /* 0x80000000dcdc7221 */ /* 0x100fe20000000000 */
[----:B------:R-:W-:Y:S01]  /*59a0*/  FADD R221, R221, -R0 ;  /* 0x80000000dddd7221 */ /* 0x000fe20000000000 */
[--C-:B------:R-:W-:Y:S01]  /*59b0*/  FADD R171, R171, -R176.reuse ;  /* 0x800000b0abab7221 */ /* 0x100fe20000000000 */
[----:B------:R3:W-:Y:S01]  /*59c0*/  MUFU.EX2 R228, R153 ;  /* 0x0000009900e47308 */ /* 0x0007e20000000800 */
[--C-:B------:R-:W-:Y:S01]  /*59d0*/  FADD R172, R172, -R176.reuse ;  /* 0x800000b0acac7221 */ /* 0x100fe20000000000 */
[----:B------:R-:W-:Y:S01]  /*59e0*/  FADD R177, R177, -R176 ;  /* 0x800000b0b1b17221 */ /* 0x000fe20000000000 */
[--C-:B------:R-:W-:Y:S01]  /*59f0*/  FADD R183, R183, -R0.reuse ;  /* 0x80000000b7b77221 */ /* 0x100fe20000000000 */
[--C-:B------:R-:W-:Y:S01]  /*5a00*/  FADD R224, R224, -R0.reuse ;  /* 0x80000000e0e07221 */ /* 0x100fe20000000000 */
[--C-:B------:R-:W-:Y:S01]  /*5a10*/  FADD R223, R223, -R0.reuse ;  /* 0x80000000dfdf7221 */ /* 0x100fe20000000000 */
[----:B------:R-:W-:Y:S01]  /*5a20*/  FMUL R182, R182, 1.4426950216293334961 ;  /* 0x3fb8aa3bb6b67820 */ /* 0x000fe20000400000 */
[----:B------:R-:W-:Y:S01]  /*5a30*/  FADD R165, R165, -R0 ;  /* 0x80000000a5a57221 */ /* 0x000fe20000000000 */
[----:B---3--:R-:W-:Y:S01]  /*5a40*/  FADD R153, -R2, R13 ;  /* 0x0000000d02997221 */ /* 0x008fe20000000100 */
[--C-:B------:R-:W-:Y:S01]  /*5a50*/  FADD R154, R154, -R2.reuse ;  /* 0x800000029a9a7221 */ /* 0x100fe20000000000 */
[--C-:B------:R-:W-:Y:S01]  /*5a60*/  FADD R158, R158, -R2.reuse ;  /* 0x800000029e9e7221 */ /* 0x100fe20000000000 */
[--C-:B------:R-:W-:Y:S01]  /*5a70*/  FADD R155, R155, -R2.reuse ;  /* 0x800000029b9b7221 */ /* 0x100fe20000000000 */
[--C-:B------:R-:W-:Y:S01]  /*5a80*/  FADD R162, R162, -R2.reuse ;  /* 0x80000002a2a27221 */ /* 0x100fe20000000000 */
[--C-:B------:R-:W-:Y:S01]  /*5a90*/  FADD R159, R159, -R2.reuse ;  /* 0x800000029f9f7221 */ /* 0x100fe20000000000 */
[--C-:B------:R-:W-:Y:S01]  /*5aa0*/  FADD R166, R166, -R2.reuse ;  /* 0x80000002a6a67221 */ /* 0x100fe20000000000 */
[----:B------:R-:W-:Y:S01]  /*5ab0*/  FADD R163, R163, -R2 ;  /* 0x80000002a3a37221 */ /* 0x000fe20000000000 */
[----:B------:R-:W-:Y:S01]  /*5ac0*/  FMUL R216, R220, 1.4426950216293334961 ;  /* 0x3fb8aa3bdcd87820 */ /* 0x000fe20000400000 */
        /* <DEDUP_REMOVED lines=22> */
[----:B------:R-:W3:Y:S08]  /*5c30*/  MUFU.EX2 R182, R182 ;  /* 0x000000b600b67308 */ /* 0x000ef00000000800 */
[----:B------:R-:W4:Y:S08]  /*5c40*/  MUFU.EX2 R224, R164 ;  /* 0x000000a400e07308 */ /* 0x000f300000000800 */
[----:B0-----:R-:W0:Y:S08]  /*5c50*/  MUFU.EX2 R238, R153 ;  /* 0x0000009900ee7308 */ /* 0x001e300000000800 */
[----:B------:R-:W-:Y:S08]  /*5c60*/  MUFU.EX2 R16, R16 ;  /* 0x0000001000107308 */ /* 0x000ff00000000800 */
[----:B------:R-:W1:Y:S08]  /*5c70*/  MUFU.EX2 R15, R15 ;  /* 0x0000000f000f7308 */ /* 0x000e700000000800 */
[----:B------:R-:W-:Y:S08]  /*5c80*/  MUFU.EX2 R14, R14 ;  /* 0x0000000e000e7308 */ /* 0x000ff00000000800 */
[----:B------:R-:W-:Y:S08]  /*5c90*/  MUFU.EX2 R168, R168 ;  /* 0x000000a800a87308 */ /* 0x000ff00000000800 */
[----:B------:R-:W-:Y:S08]  /*5ca0*/  MUFU.EX2 R173, R173 ;  /* 0x000000ad00ad7308 */ /* 0x000ff00000000800 */
[----:B------:R-:W-:Y:S08]  /*5cb0*/  MUFU.EX2 R174, R174 ;  /* 0x000000ae00ae7308 */ /* 0x000ff00000000800 */
[----:B------:R-:W-:Y:S08]  /*5cc0*/  MUFU.EX2 R175, R175 ;  /* 0x000000af00af7308 */ /* 0x000ff00000000800 */
[----:B------:R-:W-:Y:S08]  /*5cd0*/  MUFU.EX2 R169, R169 ;  /* 0x000000a900a97308 */ /* 0x000ff00000000800 */
[----:B------:R-:W5:Y:S08]  /*5ce0*/  MUFU.EX2 R171, R171 ;  /* 0x000000ab00ab7308 */ /* 0x000f700000000800 */
[----:B------:R-:W-:Y:S08]  /*5cf0*/  MUFU.EX2 R172, R172 ;  /* 0x000000ac00ac7308 */ /* 0x000ff00000000800 */
[----:B------:R-:W2:Y:S08]  /*5d00*/  MUFU.EX2 R177, R177 ;  /* 0x000000b100b17308 */ /* 0x000eb00000000800 */
        /* <DEDUP_REMOVED lines=11> */
[----:B------:R2:W2:Y:S08]  /*5dc0*/  MUFU.EX2 R225, R154 ;  /* 0x0000009a00e17308 */ /* 0x0004b00000000800 */
[----:B------:R-:W-:Y:S08]  /*5dd0*/  MUFU.EX2 R229, R158 ;  /* 0x0000009e00e57308 */ /* 0x000ff00000000800 */
[----:B------:R2:W2:Y:S08]  /*5de0*/  MUFU.EX2 R234, R155 ;  /* 0x0000009b00ea7308 */ /* 0x0004b00000000800 */
[----:B------:R-:W-:Y:S08]  /*5df0*/  MUFU.EX2 R235, R162 ;  /* 0x000000a200eb7308 */ /* 0x000ff00000000800 */
[----:B------:R2:W2:Y:S08]  /*5e00*/  MUFU.EX2 R236, R159 ;  /* 0x0000009f00ec7308 */ /* 0x0004b00000000800 */
[----:B------:R-:W-:Y:S08]  /*5e10*/  MUFU.EX2 R237, R166 ;  /* 0x000000a600ed7308 */ /* 0x000ff00000000800 */
[----:B------:R2:W2:Y:S01]  /*5e20*/  MUFU.EX2 R13, R163 ;  /* 0x000000a3000d7308 */ /* 0x0004a20000000800 */
[-C--:B------:R-:W-:Y:S01]  /*5e30*/  FMUL R88, R88, R170.reuse ;  /* 0x000000aa58587220 */ /* 0x080fe20000400000 */
        /* <DEDUP_REMOVED lines=30> */
[----:B------:R-:W-:Y:S01]  /*6020*/  FMUL R149, R149, R170 ;  /* 0x000000aa95957220 */ /* 0x000fe20000400000 */
[-C--:B---3--:R-:W-:Y:S01]  /*6030*/  FMUL R90, R90, R182.reuse ;  /* 0x000000b65a5a7220 */ /* 0x088fe20000400000 */
        /* <DEDUP_REMOVED lines=31> */
[-C--:B----4-:R-:W-:Y:S01]  /*6230*/  FMUL R24, R24, R224.reuse ;  /* 0x000000e018187220 */ /* 0x090fe20000400000 */
        /* <DEDUP_REMOVED lines=31> */
[-C--:B0-----:R-:W-:Y:S01]  /*6430*/  FMUL R26, R26, R238.reuse ;  /* 0x000000ee1a1a7220 */ /* 0x081fe20000400000 */
        /* <DEDUP_REMOVED lines=31> */
[----:B-1----:R-:W-:-:S02]  /*6630*/  F2FP.BF16.F32.PACK_AB R152, R15, R16 ;  /* 0x000000100f98723e */ /* 0x002fc400000010ff */
[----:B-----5:R-:W-:Y:S02]  /*6640*/  F2FP.BF16.F32.PACK_AB R153, R171, R169 ;  /* 0x000000a9ab99723e */ /* 0x020fe400000010ff */
[----:B--2---:R-:W-:Y:S02]  /*6650*/  F2FP.BF16.F32.PACK_AB R154, R168, R14 ;  /* 0x0000000ea89a723e */ /* 0x004fe400000010ff */
[----:B------:R-:W-:Y:S02]  /*6660*/  F2FP.BF16.F32.PACK_AB R155, R177, R172 ;  /* 0x000000acb19b723e */ /* 0x000fe400000010ff */
[----:B------:R-:W-:Y:S02]  /*6670*/  F2FP.BF16.F32.PACK_AB R156, R174, R173 ;  /* 0x000000adae9c723e */ /* 0x000fe400000010ff */
[----:B------:R-:W-:Y:S02]  /*6680*/  F2FP.BF16.F32.PACK_AB R157, R179, R178 ;  /* 0x000000b2b39d723e */ /* 0x000fe400000010ff */
[----:B------:R-:W-:-:S02]  /*6690*/  F2FP.BF16.F32.PACK_AB R158, R4, R175 ;  /* 0x000000af049e723e */ /* 0x000fc400000010ff */
[----:B------:R-:W-:Y:S02]  /*66a0*/  F2FP.BF16.F32.PACK_AB R159, R181, R180 ;  /* 0x000000b4b59f723e */ /* 0x000fe400000010ff */
[----:B------:R-:W-:Y:S02]  /*66b0*/  F2FP.BF16.F32.PACK_AB R160, R216, R183 ;  /* 0x000000b7d8a0723e */ /* 0x000fe400000010ff */
[----:B------:R-:W-:Y:S02]  /*66c0*/  F2FP.BF16.F32.PACK_AB R162, R219, R218 ;  /* 0x000000dadba2723e */ /* 0x000fe400000010ff */
[----:B------:R-:W-:Y:S02]  /*66d0*/  F2FP.BF16.F32.PACK_AB R164, R221, R220 ;  /* 0x000000dcdda4723e */ /* 0x000fe400000010ff */
[----:B------:R-:W-:Y:S02]  /*66e0*/  F2FP.BF16.F32.PACK_AB R161, R228, R225 ;  /* 0x000000e1e4a1723e */ /* 0x000fe400000010ff */
[----:B------:R-:W-:-:S02]  /*66f0*/  F2FP.BF16.F32.PACK_AB R163, R234, R229 ;  /* 0x000000e5eaa3723e */ /* 0x000fc400000010ff */
[----:B------:R-:W-:Y:S02]  /*6700*/  F2FP.BF16.F32.PACK_AB R165, R236, R235 ;  /* 0x000000ebeca5723e */ /* 0x000fe400000010ff */
[----:B------:R-:W-:Y:S02]  /*6710*/  F2FP.BF16.F32.PACK_AB R166, R223, R222 ;  /* 0x000000dedfa6723e */ /* 0x000fe400000010ff */
[----:B------:R-:W-:Y:S01]  /*6720*/  F2FP.BF16.F32.PACK_AB R167, R13, R237 ;  /* 0x000000ed0da7723e */ /* 0x000fe200000010ff */
[----:B------:R-:W-:Y:S06]  /*6730*/  BAR.SYNC.DEFER_BLOCKING 0x0 ;  /* 0x0000000000007b1d */ /* 0x000fec0000010000 */
[----:B------:R-:W-:-:S06]  /*6740*/  WARPGROUP.ARRIVE ;  /* 0x00000000000079c5 */ /* 0x000fcc0000000000 */
[----:B------:R-:W-:-:S12]  /*6750*/  HGMMA.64x128x16.F32.BF16 R88, R152, gdesc[UR12], R88 ;  /* 0x01e0000c98587df0 */ /* 0x000fd80008701858 */
[----:B------:R-:W-:-:S12]  /*6760*/  HGMMA.64x128x16.F32.BF16 R88, R156, gdesc[UR8], R88 ;  /* 0x01e000089c587df0 */ /* 0x000fd80008701858 */
[----:B------:R-:W-:Y:S01]  /*6770*/  HGMMA.64x128x16.F32.BF16 R24, R160, gdesc[UR12], R24 ;  /* 0x01e0000ca0187df0 */ /* 0x000fe20008701818 */
[----:B------:R-:W-:Y:S01]  /*6780*/  FADD R15, R16, R15 ;  /* 0x0000000f100f7221 */ /* 0x000fe20000000000 */
        /* <DEDUP_REMOVED lines=27> */
[----:B------:R-:W0:Y:S01]  /*6940*/  S2R R250, SR_CTAID.X ;  /* 0x0000000000fa7919 */ /* 0x000e220000002500 */
[----:B------:R-:W1:Y:S04]  /*6950*/  SHFL.BFLY PT, R4, R175, 0x2, 0x1f ;  /* 0x0c401f00af047f89 */ /* 0x000e6800000e0000 */
[----:B------:R-:W2:Y:S04]  /*6960*/  SHFL.BFLY PT, R13, R180, 0x2, 0x1f ;  /* 0x0c401f00b40d7f89 */ /* 0x000ea800000e0000 */
[----:B------:R-:W3:Y:S04]  /*6970*/  SHFL.BFLY PT, R15, R222, 0x2, 0x1f ;  /* 0x0c401f00de0f7f89 */ /* 0x000ee800000e0000 */
[----:B------:R-:W4:Y:S01]  /*6980*/  SHFL.BFLY PT, R169, R236, 0x2, 0x1f ;  /* 0x0c401f00eca97f89 */ /* 0x000f2200000e0000 */
[----:B------:R-:W-:Y:S01]  /*6990*/  HGMMA.64x128x16.F32.BF16 R24, R164, gdesc[UR8], R24, gsb0 ;  /* 0x01e00008a4187df0 */ /* 0x000fe20008001818 */
[----:B-1----:R-:W-:Y:S01]  /*69a0*/  FADD R4, R175, R4 ;  /* 0x00000004af047221 */ /* 0x002fe20000000000 */
[----:B--2---:R-:W-:Y:S01]  /*69b0*/  FADD R14, R180, R13 ;  /* 0x0000000db40e7221 */ /* 0x004fe20000000000 */
[----:B---3--:R-:W-:Y:S01]  /*69c0*/  FADD R16, R222, R15 ;  /* 0x0000000fde107221 */ /* 0x008fe20000000000 */
[----:B----4-:R-:W-:-:S02]  /*69d0*/  FADD R168, R236, R169 ;  /* 0x000000a9eca87221 */ /* 0x010fc40000000000 */
[----:B------:R-:W1:Y:S01]  /*69e0*/  SHFL.BFLY PT, R13, R4, 0x1, 0x1f ;  /* 0x0c201f00040d7f89 */ /* 0x000e6200000e0000 */
[----:B------:R-:W-:Y:S01]  /*69f0*/  UIADD3 UR5, UP0, UR5, 0x20, URZ ;  /* 0x0000002005057890 */ /* 0x000fe2000ff1e03f */
[----:B0-----:R-:W-:Y:S02]  /*6a00*/  IMAD.SHL.U32 R250, R250, 0x100, RZ ;  /* 0x00000100fafa7824 */ /* 0x001fe400078e00ff */
[----:B------:R-:W0:Y:S01]  /*6a10*/  SHFL.BFLY PT, R15, R14, 0x1, 0x1f ;  /* 0x0c201f000e0f7f89 */ /* 0x000e2200000e0000 */
[----:B------:R-:W-:-:S03]  /*6a20*/  UIADD3.X UR4, URZ, UR4, URZ, UP0, !UPT ;  /* 0x000000043f047290 */ /* 0x000fc600087fe43f */
[----:B------:R-:W2:Y:S04]  /*6a30*/  SHFL.BFLY PT, R169, R16, 0x1, 0x1f ;  /* 0x0c201f0010a97f89 */ /* 0x000ea800000e0000 */
[----:B------:R-:W3:Y:S01]  /*6a40*/  SHFL.BFLY PT, R171, R168, 0x1, 0x1f ;  /* 0x0c201f00a8ab7f89 */ /* 0x000ee200000e0000 */
[----:B------:R-:W-:Y:S01]  /*6a50*/  VIADD R250, R250, 0x100 ;  /* 0x00000100fafa7836 */ /* 0x000fe20000000000 */
[----:B------:R-:W-:-:S04]  /*6a60*/  MOV R172, UR4 ;  /* 0x0000000400ac7c02 */ /* 0x000fc80008000f00 */
[----:B------:R-:W-:-:S04]  /*6a70*/  ISETP.LE.U32.AND P0, PT, R250, UR5, PT ;  /* 0x00000005fa007c0c */ /* 0x000fc8000bf03070 */
[----:B------:R-:W-:Y:S01]  /*6a80*/  ISETP.GE.U32.AND.EX P0, PT, R172, RZ, PT, P0 ;  /* 0x000000ffac00720c */ /* 0x000fe20003f06100 */
[----:B-1----:R-:W-:Y:S01]  /*6a90*/  FADD R13, R4, R13 ;  /* 0x0000000d040d7221 */ /* 0x002fe20000000000 */
[----:B0-----:R-:W-:-:S03]  /*6aa0*/  FADD R15, R14, R15 ;  /* 0x0000000f0e0f7221 */ /* 0x001fc60000000000 */
[----:B------:R-:W-:Y:S01]  /*6ab0*/  FFMA R9, R170, R9, R13 ;  /* 0x00000009aa097223 */ /* 0x000fe2000000000d */
[--C-:B------:R-:W-:Y:S02]  /*6ac0*/  IMAD.MOV.U32 R14, RZ, RZ, R2.reuse ;  /* 0x000000ffff0e7224 */ /* 0x100fe400078e0002 */
[----:B--2---:R-:W-:Y:S01]  /*6ad0*/  FADD R169, R16, R169 ;  /* 0x000000a910a97221 */ /* 0x004fe20000000000 */
[----:B------:R-:W-:Y:S01]  /*6ae0*/  FFMA R10, R182, R10, R15 ;  /* 0x0000000ab60a7223 */ /* 0x000fe2000000000f */
[----:B------:R-:W-:Y:S02]  /*6af0*/  IMAD.MOV.U32 R13, RZ, RZ, R2 ;  /* 0x000000ffff0d7224 */ /* 0x000fe400078e0002 */
[----:B---3--:R-:W-:Y:S01]  /*6b00*/  FADD R171, R168, R171 ;  /* 0x000000aba8ab7221 */ /* 0x008fe20000000000 */
[----:B------:R-:W-:Y:S01]  /*6b10*/  MOV R15, R0 ;  /* 0x00000000000f7202 */ /* 0x000fe20000000f00 */
[----:B------:R-:W-:Y:S02]  /*6b20*/  IMAD.MOV.U32 R2, RZ, RZ, R0 ;  /* 0x000000ffff027224 */ /* 0x000fe400078e0000 */
[----:B------:R-:W-:Y:S01]  /*6b30*/  FFMA R11, R224, R11, R169 ;  /* 0x0000000be00b7223 */ /* 0x000fe200000000a9 */
[----:B------:R-:W-:Y:S01]  /*6b40*/  FFMA R12, R238, R12, R171 ;  /* 0x0000000cee0c7223 */ /* 0x000fe200000000ab */
[----:B------:R-:W-:Y:S01]  /*6b50*/  IMAD R3, R251, 0x20, R3 ;  /* 0x00000020fb037824 */ /* 0x000fe200078e0203 */
[----:B------:R-:W-:Y:S01]  /*6b60*/  MOV R4, R17 ;  /* 0x0000001100047202 */ /* 0x000fe20000000f00 */
[----:B------:R-:W-:-:S02]  /*6b70*/  IMAD R5, R217, 0x20, R5 ;  /* 0x00000020d9057824 */ /* 0x000fc400078e0205 */
[----:B------:R-:W-:Y:S01]  /*6b80*/  IMAD.MOV.U32 R0, RZ, RZ, R176 ;  /* 0x000000ffff007224 */ /* 0x000fe200078e00b0 */
[----:B------:R-:W-:Y:S02]  /*6b90*/  WARPGROUP.DEPBAR.LE gsb0, 0x0 ;  /* 0x00008000000079c5 */ /* 0x000fe40000010000 */
[----:B------:R-:W-:Y:S05]  /*6ba0*/  @!P0 BRA `(.L_x_1) ;  /* 0xffffffd400808947 */ /* 0x000fea000383ffff */
.L_x_0:
[----:B------:R-:W0:Y:S01]  /*6bb0*/  S2R R218, SR_TID.X ;  /* 0x0000000000da7919 */ /* 0x000e220000002100 */
[----:B------:R-:W-:Y:S01]  /*6bc0*/  FSETP.GT.AND P3, PT, |R12|, 8.50705917302346158658e+37, PT ;  /* 0x7e8000000c00780b */ /* 0x000fe20003f64200 */
[----:B------:R-:W-:Y:S01]  /*6bd0*/  FMUL R6, R83, 0.25 ;  /* 0x3e80000053067820 */ /* 0x000fe20000400000 */
[----:B------:R-:W-:Y:S01]  /*6be0*/  FSETP.GT.AND P2, PT, |R11|, 8.50705917302346158658e+37, PT ;  /* 0x7e8000000b00780b */ /* 0x000fe20003f44200 */
[----:B------:R-:W-:Y:S01]  /*6bf0*/  FMUL R8, R71, 0.25 ;  /* 0x3e80000047087820 */ /* 0x000fe20000400000 */
[----:B------:R-:W-:Y:S01]  /*6c00*/  FSETP.GT.AND P0, PT, |R10|, 8.50705917302346158658e+37, PT ;  /* 0x7e8000000a00780b */ /* 0x000fe20003f04200 */
[----:B------:R-:W-:Y:S01]  /*6c10*/  FMUL R19, R62, 0.25 ;  /* 0x3e8000003e137820 */ /* 0x000fe20000400000 */
[----:B------:R-:W-:Y:S01]  /*6c20*/  FSEL R13, R6, R83, P3 ;  /* 0x00000053060d7208 */ /* 0x000fe20001800000 */
        /* <DEDUP_REMOVED lines=24> */
[C---:B0-----:R-:W-:Y:S01]  /*6db0*/  IMAD.SHL.U32 R0, R218.reuse, 0x10, RZ ;  /* 0x00000010da007824 */ /* 0x041fe200078e00ff */
[C---:B------:R-:W-:Y:S01]  /*6dc0*/  SHF.L.U32 R5, R218.reuse, 0x2, RZ ;  /* 0x00000002da057819 */ /* 0x040fe200000006ff */
[C---:B------:R-:W-:Y:S01]  /*6dd0*/  IMAD.SHL.U32 R2, R218.reuse, 0x80, RZ ;  /* 0x00000080da027824 */ /* 0x040fe200078e00ff */
[C---:B------:R-:W-:Y:S01]  /*6de0*/  LOP3.LUT R7, R218.reuse, 0xe0, RZ, 0xc0, !PT ;  /* 0x000000e0da077812 */ /* 0x040fe200078ec0ff */
[----:B------:R-:W-:Y:S01]  /*6df0*/  IMAD.SHL.U32 R4, R218, 0x8, RZ ;  /* 0x00000008da047824 */ /* 0x000fe200078e00ff */
[----:B------:R-:W-:Y:S01]  /*6e00*/  LOP3.LUT R0, R0, 0xf0, RZ, 0xc0, !PT ;  /* 0x000000f000007812 */ /* 0x000fe200078ec0ff */
[----:B------:R-:W-:Y:S01]  /*6e10*/  FMUL R6, R35, 0.25 ;  /* 0x3e80000023067820 */ /* 0x000fe20000400000 */
[----:B------:R-:W-:Y:S01]  /*6e20*/  LOP3.LUT R3, R2, 0x800, RZ, 0xc0, !PT ;  /* 0x0000080002037812 */ /* 0x000fe200078ec0ff */
[----:B------:R-:W-:Y:S01]  /*6e30*/  BAR.SYNC.DEFER_BLOCKING 0x0 ;  /* 0x0000000000007b1d */ /* 0x000fe20000010000 */
[----:B------:R-:W-:-:S02]  /*6e40*/  LOP3.LUT R4, R4, 0x38, RZ, 0xc0, !PT ;  /* 0x0000003804047812 */ /* 0x000fc400078ec0ff */
[----:B------:R-:W-:Y:S02]  /*6e50*/  LOP3.LUT R5, R5, 0x3c0, RZ, 0xc0, !PT ;  /* 0x000003c005057812 */ /* 0x000fe400078ec0ff */
[----:B------:R-:W-:Y:S01]  /*6e60*/  IADD3 R0, R3, UR9, R0 ;  /* 0x0000000903007c10 */ /* 0x000fe2000fffe000 */
[----:B------:R-:W-:Y:S01]  /*6e70*/  ULDC.64 UR4, c[0x0][0x270] ;  /* 0x00009c0000047ab9 */ /* 0x000fe20000000a00 */
[----:B------:R-:W-:Y:S01]  /*6e80*/  IADD3 R3, R5, UR9, R4 ;  /* 0x0000000905037c10 */ /* 0x000fe2000fffe004 */
[----:B------:R-:W-:Y:S01]  /*6e90*/  FMUL R5, R86, 0.25 ;  /* 0x3e80000056057820 */ /* 0x000fe20000400000 */
[----:B------:R-:W-:Y:S01]  /*6ea0*/  SHF.R.U32.HI R2, RZ, 0x1, R218 ;  /* 0x00000001ff027819 */ /* 0x000fe200000116da */
[----:B------:R-:W-:Y:S02]  /*6eb0*/  IMAD R0, R7, 0x8, R0 ;  /* 0x0000000807007824 */ /* 0x000fe400078e0200 */
[----:B------:R-:W-:Y:S01]  /*6ec0*/  FMUL R4, R87, 0.25 ;  /* 0x3e80000057047820 */ /* 0x000fe20000400000 */
[----:B------:R-:W-:Y:S01]  /*6ed0*/  FMUL R7, R82, 0.25 ;  /* 0x3e80000052077820 */ /* 0x000fe20000400000 */
[----:B------:R-:W-:Y:S01]  /*6ee0*/  FSEL R86, R5, R86, P3 ;  /* 0x0000005605567208 */ /* 0x000fe20001800000 */
[----:B------:R-:W-:Y:S01]  /*6ef0*/  FMUL R5, R78, 0.25 ;  /* 0x3e8000004e057820 */ /* 0x000fe20000400000 */
[----:B------:R-:W-:Y:S01]  /*6f00*/  LOP3.LUT R2, R2, 0x4, RZ, 0xc0, !PT ;  /* 0x0000000402027812 */ /* 0x000fe200078ec0ff */
[----:B------:R-:W0:Y:S01]  /*6f10*/  S2R R216, SR_CTAID.X ;  /* 0x0000000000d87919 */ /* 0x000e220000002500 */
[----:B------:R-:W-:Y:S01]  /*6f20*/  FSEL R16, R7, R82, P3 ;  /* 0x0000005207107208 */ /* 0x000fe20001800000 */
[----:B------:R-:W-:Y:S01]  /*6f30*/  FMUL R7, R74, 0.25 ;  /* 0x3e8000004a077820 */ /* 0x000fe20000400000 */
[----:B------:R-:W-:Y:S01]  /*6f40*/  FSEL R78, R5, R78, P3 ;  /* 0x0000004e054e7208 */ /* 0x000fe20001800000 */
[----:B------:R-:W-:-:S02]  /*6f50*/  IMAD.IADD R2, R2, 0x1, R3 ;  /* 0x0000000102027824 */ /* 0x000fc400078e0203 */
        /* <DEDUP_REMOVED lines=202> */
[----:B------:R-:W-:Y:S01]  /*7c00*/  FMUL R8, R9, 8388608 ;  /* 0x4b00000009087820 */ /* 0x000fe20000400000 */
[----:B------:R-:W-:Y:S01]  /*7c10*/  FSEL R113, R6, R113, P1 ;  /* 0x0000007106717208 */ /* 0x000fe20000800000 */
[----:B------:R-:W-:Y:S01]  /*7c20*/  FMUL R6, R101, 0.25 ;  /* 0x3e80000065067820 */ /* 0x000fe20000400000 */
[----:B------:R-:W-:Y:S01]  /*7c30*/  FSEL R96, R5, R96, P1 ;  /* 0x0000006005607208 */ /* 0x000fe20000800000 */
[----:B------:R-:W-:Y:S01]  /*7c40*/  FMUL R5, R10, 8388608 ;  /* 0x4b0000000a057820 */ /* 0x000fe20000400000 */
[----:B------:R-:W-:Y:S01]  /*7c50*/  FSETP.GEU.AND P4, PT, R9, 1.175494350822287508e-38, PT ;  /* 0x008000000900780b */ /* 0x000fe20003f8e000 */
[----:B------:R-:W-:Y:S01]  /*7c60*/  UIMAD UR4, UR6, UR4, URZ ;  /* 0x00000004060472a4 */ /* 0x000fe2000f8e023f */
[----:B------:R-:W-:Y:S01]  /*7c70*/  FSEL R105, R4, R105, P1 ;  /* 0x0000006904697208 */ /* 0x000fe20000800000 */
[----:B------:R-:W-:Y:S01]  /*7c80*/  FMUL R4, R97, 0.25 ;  /* 0x3e80000061047820 */ /* 0x000fe20000400000 */
[----:B------:R-:W-:-:S02]  /*7c90*/  FSETP.GEU.AND P6, PT, R10, 1.175494350822287508e-38, PT ;  /* 0x008000000a00780b */ /* 0x000fc40003fce000 */
[----:B------:R-:W-:Y:S01]  /*7ca0*/  FSEL R104, R7, R104, P1 ;  /* 0x0000006807687208 */ /* 0x000fe20000800000 */
[----:B------:R-:W-:Y:S01]  /*7cb0*/  FMUL R7, R92, 0.25 ;  /* 0x3e8000005c077820 */ /* 0x000fe20000400000 */
[----:B------:R-:W-:Y:S01]  /*7cc0*/  FSEL R140, R19, R140, P1 ;  /* 0x0000008c138c7208 */ /* 0x000fe20000800000 */
[----:B------:R-:W-:Y:S01]  /*7cd0*/  FMUL R19, R120, 0.25 ;  /* 0x3e80000078137820 */ /* 0x000fe20000400000 */
[----:B------:R-:W-:Y:S02]  /*7ce0*/  FSEL R8, R8, R9, !P4 ;  /* 0x0000000908087208 */ /* 0x000fe40006000000 */
[----:B------:R-:W-:Y:S01]  /*7cf0*/  FSEL R101, R6, R101, P1 ;  /* 0x0000006506657208 */ /* 0x000fe20000800000 */
[----:B------:R-:W-:Y:S01]  /*7d00*/  FMUL R6, R93, 0.25 ;  /* 0x3e8000005d067820 */ /* 0x000fe20000400000 */
[----:B------:R-:W-:Y:S01]  /*7d10*/  FSEL R20, R5, R10, !P6 ;  /* 0x0000000a05147208 */ /* 0x000fe20007000000 */
[----:B------:R-:W-:Y:S01]  /*7d20*/  VIADD R5, R8, 0xc0cafb0d ;  /* 0xc0cafb0d08057836 */ /* 0x000fe20000000000 */
[----:B------:R-:W-:-:S02]  /*7d30*/  FSEL R82, RZ, -23, P6 ;  /* 0xc1b80000ff527808 */ /* 0x000fc40003000000 */
[----:B------:R-:W-:Y:S02]  /*7d40*/  FSETP.GEU.AND P6, PT, |R12|, 1.175494350822287508e-38, PT ;  /* 0x008000000c00780b */ /* 0x000fe40003fce200 */
[----:B------:R-:W-:Y:S02]  /*7d50*/  FSEL R97, R4, R97, P1 ;  /* 0x0000006104617208 */ /* 0x000fe40000800000 */
[----:B------:R-:W-:Y:S01]  /*7d60*/  FSEL R4, R7, R92, P1 ;  /* 0x0000005c07047208 */ /* 0x000fe20000800000 */
[----:B------:R-:W-:Y:S01]  /*7d70*/  FMUL R7, R12, 8388608 ;  /* 0x4b0000000c077820 */ /* 0x000fe20000400000 */
[----:B------:R-:W-:Y:S01]  /*7d80*/  FSEL R120, R19, R120, P1 ;  /* 0x0000007813787208 */ /* 0x000fe20000800000 */
[----:B------:R-:W-:Y:S01]  /*7d90*/  FMUL R19, R100, 0.25 ;  /* 0x3e80000064137820 */ /* 0x000fe20000400000 */
[----:B------:R-:W-:Y:S02]  /*7da0*/  FSEL R87, RZ, -23, P4 ;  /* 0xc1b80000ff577808 */ /* 0x000fe40002000000 */
[----:B------:R-:W-:Y:S01]  /*7db0*/  FSEL R93, R6, R93, P1 ;  /* 0x0000005d065d7208 */ /* 0x000fe20000800000 */
[C---:B------:R-:W-:Y:S01]  /*7dc0*/  FMUL R6, R11.reuse, 8388608 ;  /* 0x4b0000000b067820 */ /* 0x040fe20000400000 */
[----:B------:R-:W-:Y:S01]  /*7dd0*/  FSETP.GEU.AND P4, PT, R12, 1.175494350822287508e-38, PT ;  /* 0x008000000c00780b */ /* 0x000fe20003f8e000 */
[----:B------:R-:W-:Y:S01]  /*7de0*/  @!P6 FMUL R86, R86, 16777216 ;  /* 0x4b8000005656e820 */ /* 0x000fe20000400000 */
[----:B------:R-:W-:Y:S01]  /*7df0*/  FSETP.GEU.AND P5, PT, R11, 1.175494350822287508e-38, PT ;  /* 0x008000000b00780b */ /* 0x000fe20003fae000 */
[----:B------:R-:W-:Y:S01]  /*7e00*/  @!P6 FMUL R3, R3, 16777216 ;  /* 0x4b8000000303e820 */ /* 0x000fe20000400000 */
[----:B------:R-:W-:Y:S01]  /*7e10*/  LOP3.LUT R5, R5, 0xff800000, RZ, 0xc0, !PT ;  /* 0xff80000005057812 */ /* 0x000fe200078ec0ff */
[----:B------:R-:W-:Y:S01]  /*7e20*/  @!P6 FMUL R13, R13, 16777216 ;  /* 0x4b8000000d0de820 */ /* 0x000fe20000400000 */
[----:B------:R-:W-:Y:S01]  /*7e30*/  FSEL R18, R7, R12, !P4 ;  /* 0x0000000c07127208 */ /* 0x000fe20006000000 */
[----:B------:R-:W-:Y:S01]  /*7e40*/  @P3 FMUL R12, R12, 0.25 ;  /* 0x3e8000000c0c3820 */ /* 0x000fe20000400000 */
[----:B------:R-:W-:Y:S01]  /*7e50*/  FSEL R100, R19, R100, P1 ;  /* 0x0000006413647208 */ /* 0x000fe20000800000 */
[----:B------:R-:W-:Y:S01]  /*7e60*/  @!P6 FMUL R16, R16, 16777216 ;  /* 0x4b8000001010e820 */ /* 0x000fe20000400000 */
[----:B------:R-:W-:Y:S01]  /*7e70*/  FSEL R19, R6, R11, !P5 ;  /* 0x0000000b06137208 */ /* 0x000fe20006800000 */
[----:B------:R-:W-:Y:S01]  /*7e80*/  @!P6 FMUL R12, R12, 16777216 ;  /* 0x4b8000000c0ce820 */ /* 0x000fe20000400000 */
[----:B------:R-:W-:Y:S01]  /*7e90*/  I2FP.F32.S32 R6, R5 ;  /* 0x0000000500067245 */ /* 0x000fe20000201400 */
[----:B------:R-:W-:Y:S01]  /*7ea0*/  @!P6 FMUL R79, R79, 16777216 ;  /* 0x4b8000004f4fe820 */ /* 0x000fe20000400000 */
[----:B------:R-:W-:Y:S01]  /*7eb0*/  FSEL R152, RZ, -23, P4 ;  /* 0xc1b80000ff987808 */ /* 0x000fe20002000000 */
[----:B------:R-:W-:Y:S01]  /*7ec0*/  @!P6 FMUL R78, R78, 16777216 ;  /* 0x4b8000004e4ee820 */ /* 0x000fe20000400000 */
[----:B------:R-:W-:Y:S01]  /*7ed0*/  FSETP.GEU.AND P3, PT, |R10|, 1.175494350822287508e-38, PT ;  /* 0x008000000a00780b */ /* 0x000fe20003f6e200 */
[----:B------:R-:W-:Y:S01]  /*7ee0*/  FFMA.FTZ R87, R6, 1.1920928955078125e-07, R87 ;  /* 0x3400000006577823 */ /* 0x000fe20000010057 */
[C---:B------:R-:W-:Y:S01]  /*7ef0*/  FSETP.GEU.AND P4, PT, |R11|.reuse, 1.175494350822287508e-38, PT ;  /* 0x008000000b00780b */ /* 0x040fe20003f8e200 */
[----:B------:R-:W1:Y:S01]  /*7f00*/  MUFU.RCP R6, R12 ;  /* 0x0000000c00067308 */ /* 0x000e620000001000 */
[----:B------:R-:W-:Y:S01]  /*7f10*/  IADD3 R23, R20, -0x3f3504f3, RZ ;  /* 0xc0cafb0d14177810 */ /* 0x000fe20007ffe0ff */
[----:B------:R-:W-:Y:S01]  /*7f20*/  @P0 FMUL R10, R10, 0.25 ;  /* 0x3e8000000a0a0820 */ /* 0x000fe20000400000 */
[----:B------:R-:W-:Y:S01]  /*7f30*/  @P2 FMUL R11, R11, 0.25 ;  /* 0x3e8000000b0b2820 */ /* 0x000fe20000400000 */
[----:B------:R-:W-:Y:S01]  /*7f40*/  @!P6 FMUL R75, R75, 16777216 ;  /* 0x4b8000004b4be820 */ /* 0x000fe20000400000 */
[----:B------:R-:W-:Y:S01]  /*7f50*/  LOP3.LUT R23, R23, 0xff800000, RZ, 0xc0, !PT ;  /* 0xff80000017177812 */ /* 0x000fe200078ec0ff */
[----:B------:R-:W-:Y:S01]  /*7f60*/  @!P6 FMUL R74, R74, 16777216 ;  /* 0x4b8000004a4ae820 */ /* 0x000fe20000400000 */
[----:B------:R-:W-:Y:S01]  /*7f70*/  @!P6 FMUL R71, R71, 16777216 ;  /* 0x4b8000004747e820 */ /* 0x000fe20000400000 */
[----:B------:R-:W-:Y:S01]  /*7f80*/  @!P6 FMUL R70, R70, 16777216 ;  /* 0x4b8000004646e820 */ /* 0x000fe20000400000 */
[----:B------:R-:W-:Y:S01]  /*7f90*/  I2FP.F32.S32 R7, R23 ;  /* 0x0000001700077245 */ /* 0x000fe20000201400 */
[----:B------:R-:W-:Y:S01]  /*7fa0*/  @!P6 FMUL R67, R67, 16777216 ;  /* 0x4b8000004343e820 */ /* 0x000fe20000400000 */
        /* <DEDUP_REMOVED lines=23> */
[----:B------:R-:W-:Y:S01]  /*8120*/  FFMA.FTZ R82, R7, 1.1920928955078125e-07, R82 ;  /* 0x3400000007527823 */ /* 0x000fe20000010052 */
[C---:B-1----:R-:W-:Y:S01]  /*8130*/  FMUL R12, R6.reuse, R86 ;  /* 0x00000056060c7220 */ /* 0x042fe20000400000 */
[C---:B------:R-:W-:Y:S01]  /*8140*/  FMUL R3, R6.reuse, R3 ;  /* 0x0000000306037220 */ /* 0x040fe20000400000 */
        /* <DEDUP_REMOVED lines=29> */
[----:B------:R-:W-:Y:S01]  /*8320*/  FMUL R86, R6, R26 ;  /* 0x0000001a06567220 */ /* 0x000fe20000400000 */
[----:B------:R-:W-:Y:S01]  /*8330*/  MUFU.RCP R10, R10 ;  /* 0x0000000a000a7308 */ /* 0x000fe20000001000 */
[C---:B------:R-:W-:Y:S01]  /*8340*/  FSETP.GEU.AND P2, PT, |R9|.reuse, 1.175494350822287508e-38, PT ;  /* 0x008000000900780b */ /* 0x040fe20003f4e200 */
[----:B------:R-:W-:Y:S01]  /*8350*/  @P1 FMUL R9, R9, 0.25 ;  /* 0x3e80000009091820 */ /* 0x000fe20000400000 */
[----:B------:R-:W-:Y:S01]  /*8360*/  @!P4 FMUL R33, R33, 16777216 ;  /* 0x4b8000002121c820 */ /* 0x000fe20000400000 */
[----:B------:R-:W-:Y:S01]  /*8370*/  @!P4 FMUL R25, R25, 16777216 ;  /* 0x4b8000001919c820 */ /* 0x000fe20000400000 */
[----:B------:R-:W-:Y:S01]  /*8380*/  @!P3 FMUL R151, R151, 16777216 ;  /* 0x4b8000009797b820 */ /* 0x000fe20000400000 */
[----:B------:R-:W-:Y:S01]  /*8390*/  @!P3 FMUL R150, R150, 16777216 ;  /* 0x4b8000009696b820 */ /* 0x000fe20000400000 */
[----:B------:R-:W-:Y:S01]  /*83a0*/  @!P3 FMUL R147, R147, 16777216 ;  /* 0x4b8000009393b820 */ /* 0x000fe20000400000 */
[----:B------:R-:W1:Y:S01]  /*83b0*/  MUFU.RCP R6, R11 ;  /* 0x0000000b00067308 */ /* 0x000e620000001000 */
        /* <DEDUP_REMOVED lines=30> */
[C---:B-1----:R-:W-:Y:S01]  /*85a0*/  FMUL R26, R6.reuse, R33 ;  /* 0x00000021061a7220 */ /* 0x042fe20000400000 */
[----:B------:R-:W-:Y:S01]  /*85b0*/  FMUL R27, R6, R25 ;  /* 0x00000019061b7220 */ /* 0x000fe20000400000 */
        /* <DEDUP_REMOVED lines=32> */
[----:B------:R-:W-:Y:S01]  /*87c0*/  VIADD R92, R19, 0xc0cafb0d ;  /* 0xc0cafb0d135c7836 */ /* 0x000fe20000000000 */
[----:B------:R1:W2:Y:S01]  /*87d0*/  MUFU.RCP R10, R9 ;  /* 0x00000009000a7308 */ /* 0x0002a20000001000 */
[----:B------:R-:W-:Y:S01]  /*87e0*/  VIADD R83, R18, 0xc0cafb0d ;  /* 0xc0cafb0d12537836 */ /* 0x000fe20000000000 */
[----:B------:R-:W-:Y:S01]  /*87f0*/  FSEL R88, R155, R88, P1 ;  /* 0x000000589b587208 */ /* 0x000fe20000800000 */
[----:B------:R-:W-:Y:S01]  /*8800*/  @!P4 FMUL R32, R32, 16777216 ;  /* 0x4b8000002020c820 */ /* 0x000fe20000400000 */
[----:B------:R-:W-:Y:S01]  /*8810*/  IADD3 R5, R8, -R5, RZ ;  /* 0x8000000508057210 */ /* 0x000fe20007ffe0ff */
[----:B------:R-:W-:Y:S01]  /*8820*/  @!P4 FMUL R85, R85, 16777216 ;  /* 0x4b8000005555c820 */ /* 0x000fe20000400000 */
[----:B------:R-:W-:Y:S01]  /*8830*/  LOP3.LUT R92, R92, 0xff800000, RZ, 0xc0, !PT ;  /* 0xff8000005c5c7812 */ /* 0x000fe200078ec0ff */
        /* <DEDUP_REMOVED lines=27> */
[----:B------:R-:W-:Y:S01]  /*89f0*/  LOP3.LUT R83, R83, 0xff800000, RZ, 0xc0, !PT ;  /* 0xff80000053537812 */ /* 0x000fe200078ec0ff */
[----:B------:R-:W-:Y:S01]  /*8a00*/  @!P4 FMUL R24, R24, 16777216 ;  /* 0x4b8000001818c820 */ /* 0x000fe20000400000 */
[----:B------:R-:W-:Y:S01]  /*8a10*/  @!P2 FMUL R88, R88, 16777216 ;  /* 0x4b8000005858a820 */ /* 0x000fe20000400000 */
[----:B------:R-:W-:Y:S01]  /*8a20*/  FMUL R11, R6, R32 ;  /* 0x00000020060b7220 */ /* 0x000fe20000400000 */
        /* <DEDUP_REMOVED lines=31> */
[----:B------:R-:W-:Y:S01]  /*8c20*/  I2FP.F32.S32 R21, R92 ;  /* 0x0000005c00157245 */ /* 0x000fe20000201400 */
        /* <DEDUP_REMOVED lines=28> */
[----:B------:R-:W-:-:S02]  /*8df0*/  IMAD.MOV.U32 R32, RZ, RZ, 0x3dc6b27f ;  /* 0x3dc6b27fff207424 */ /* 0x000fc400078e00ff */
[----:B-1----:R-:W-:Y:S01]  /*8e00*/  FADD R9, R5, -1 ;  /* 0xbf80000005097421 */ /* 0x002fe20000000000 */
[----:B------:R-:W-:Y:S01]  /*8e10*/  I2FP.F32.S32 R153, R83 ;  /* 0x0000005300997245 */ /* 0x000fe20000201400 */
[----:B------:R-:W-:Y:S01]  /*8e20*/  FMUL R6, R6, R24 ;  /* 0x0000001806067220 */ /* 0x000fe20000400000 */
[----:B------:R-:W-:Y:S02]  /*8e30*/  IMAD.IADD R23, R20, 0x1, -R23 ;  /* 0x0000000114177824 */ /* 0x000fe400078e0a17 */
[C---:B--2---:R-:W-:Y:S01]  /*8e40*/  FMUL R24, R10.reuse, R88 ;  /* 0x000000580a187220 */ /* 0x044fe20000400000 */
[----:B------:R-:W-:Y:S02]  /*8e50*/  IMAD.IADD R92, R19, 0x1, -R92 ;  /* 0x00000001135c7824 */ /* 0x000fe400078e0a5c */
[----:B------:R-:W-:Y:S01]  /*8e60*/  FMUL R149, R10, R149 ;  /* 0x000000950a957220 */ /* 0x000fe20000400000 */
[----:B------:R-:W-:Y:S02]  /*8e70*/  IMAD.IADD R83, R18, 0x1, -R83 ;  /* 0x0000000112537824 */ /* 0x000fe400078e0a53 */
        /* <DEDUP_REMOVED lines=30> */
[----:B------:R-:W-:Y:S01]  /*9060*/  FFMA.FTZ R10, R9, R32, -0.16845393180847167969 ;  /* 0xbe2c7f30090a7423 */ /* 0x000fe20000010020 */
[----:B------:R-:W-:Y:S01]  /*9070*/  FADD R23, R23, -1 ;  /* 0xbf80000017177421 */ /* 0x000fe20000000000 */
[----:B------:R-:W-:Y:S01]  /*9080*/  FADD R92, R92, -1 ;  /* 0xbf8000005c5c7421 */ /* 0x000fe20000000000 */
[----:B------:R-:W-:Y:S01]  /*9090*/  FADD R83, R83, -1 ;  /* 0xbf80000053537421 */ /* 0x000fe20000000000 */
[----:B------:R-:W-:Y:S01]  /*90a0*/  F2FP.BF16.F32.PACK_AB R4, R89, R24 ;  /* 0x000000185904723e */ /* 0x000fe200000010ff */
[----:B------:R-:W-:Y:S01]  /*90b0*/  FFMA.FTZ R10, R9, R10, 0.1716887056827545166 ;  /* 0x3e2fcf2a090a7423 */ /* 0x000fe2000001000a */
[----:B------:R-:W-:Y:S01]  /*90c0*/  F2FP.BF16.F32.PACK_AB R6, R27, R6 ;  /* 0x000000061b06723e */ /* 0x000fe200000010ff */
[-C--:B------:R-:W-:Y:S01]  /*90d0*/  FFMA.FTZ R24, R23, R32.reuse, -0.16845393180847167969 ;  /* 0xbe2c7f3017187423 */ /* 0x080fe20000010020 */
[CC--:B------:R-:W-:Y:S01]  /*90e0*/  FFMA.FTZ R27, R92.reuse, R32.reuse, -0.16845393180847167969 ;  /* 0xbe2c7f305c1b7423 */ /* 0x0c0fe20000010020 */
[----:B------:R-:W-:Y:S01]  /*90f0*/  FFMA.FTZ R32, R83, R32, -0.16845393180847167969 ;  /* 0xbe2c7f3053207423 */ /* 0x000fe20000010020 */
[----:B------:R-:W-:Y:S01]  /*9100*/  FFMA.FTZ R10, R9, R10, -0.17900948226451873779 ;  /* 0xbe374e43090a7423 */ /* 0x000fe2000001000a */
[----:B------:R-:W-:Y:S01]  /*9110*/  FFMA.FTZ R24, R23, R24, 0.1716887056827545166 ;  /* 0x3e2fcf2a17187423 */ /* 0x000fe20000010018 */
[C---:B------:R-:W-:Y:S01]  /*9120*/  FFMA.FTZ R27, R92.reuse, R27, 0.1716887056827545166 ;  /* 0x3e2fcf2a5c1b7423 */ /* 0x040fe2000001001b */
[----:B------:R-:W-:Y:S01]  /*9130*/  FFMA.FTZ R32, R83, R32, 0.1716887056827545166 ;  /* 0x3e2fcf2a53207423 */ /* 0x000fe20000010020 */
[----:B------:R-:W-:Y:S01]  /*9140*/  FFMA.FTZ R10, R9, R10, 0.20512372255325317383 ;  /* 0x3e520bf4090a7423 */ /* 0x000fe2000001000a */
[----:B------:R-:W-:Y:S01]  /*9150*/  FFMA.FTZ R24, R23, R24, -0.17900948226451873779 ;  /* 0xbe374e4317187423 */ /* 0x000fe20000010018 */
[C---:B------:R-:W-:Y:S01]  /*9160*/  FFMA.FTZ R27, R92.reuse, R27, -0.17900948226451873779 ;  /* 0xbe374e435c1b7423 */ /* 0x040fe2000001001b */
[----:B------:R-:W-:Y:S01]  /*9170*/  FFMA.FTZ R32, R83, R32, -0.17900948226451873779 ;  /* 0xbe374e4353207423 */ /* 0x000fe20000010020 */
[----:B------:R-:W-:Y:S01]  /*9180*/  FFMA.FTZ R10, R9, R10, -0.24046532809734344482 ;  /* 0xbe763c8b090a7423 */ /* 0x000fe2000001000a */
[----:B------:R-:W-:Y:S01]  /*9190*/  FFMA.FTZ R24, R23, R24, 0.20512372255325317383 ;  /* 0x3e520bf417187423 */ /* 0x000fe20000010018 */
[C---:B------:R-:W-:Y:S01]  /*91a0*/  FFMA.FTZ R27, R92.reuse, R27, 0.20512372255325317383 ;  /* 0x3e520bf45c1b7423 */ /* 0x040fe2000001001b */
[----:B------:R-:W-:Y:S01]  /*91b0*/  FFMA.FTZ R32, R83, R32, 0.20512372255325317383 ;  /* 0x3e520bf453207423 */ /* 0x000fe20000010020 */
[----:B------:R-:W-:Y:S01]  /*91c0*/  FFMA.FTZ R10, R9, R10, 0.28857114911079406738 ;  /* 0x3e93bf99090a7423 */ /* 0x000fe2000001000a */
[----:B------:R-:W-:Y:S01]  /*91d0*/  FFMA.FTZ R24, R23, R24, -0.24046532809734344482 ;  /* 0xbe763c8b17187423 */ /* 0x000fe20000010018 */
[C---:B------:R-:W-:Y:S01]  /*91e0*/  FFMA.FTZ R27, R92.reuse, R27, -0.24046532809734344482 ;  /* 0xbe763c8b5c1b7423 */ /* 0x040fe2000001001b */
[----:B------:R-:W-:Y:S01]  /*91f0*/  FFMA.FTZ R32, R83, R32, -0.24046532809734344482 ;  /* 0xbe763c8b53207423 */ /* 0x000fe20000010020 */
[----:B------:R-:W-:Y:S01]  /*9200*/  FFMA.FTZ R10, R9, R10, -0.36067417263984680176 ;  /* 0xbeb8aa49090a7423 */ /* 0x000fe2000001000a */
[----:B------:R-:W-:Y:S01]  /*9210*/  F2FP.BF16.F32.PACK_AB R5, R91, R90 ;  /* 0x0000005a5b05723e */ /* 0x000fe200000010ff */
[----:B------:R-:W-:Y:S01]  /*9220*/  FFMA.FTZ R24, R23, R24, 0.28857114911079406738 ;  /* 0x3e93bf9917187423 */ /* 0x000fe20000010018 */
[----:B------:R-:W-:Y:S01]  /*9230*/  F2FP.BF16.F32.PACK_AB R7, R7, R86 ;  /* 0x000000560707723e */ /* 0x000fe200000010ff */
[C---:B------:R-:W-:Y:S01]  /*9240*/  FFMA.FTZ R27, R92.reuse, R27, 0.28857114911079406738 ;  /* 0x3e93bf995c1b7423 */ /* 0x040fe2000001001b */
[----:B------:R-:W-:Y:S01]  /*9250*/  FFMA.FTZ R32, R83, R32, 0.28857114911079406738 ;  /* 0x3e93bf9953207423 */ /* 0x000fe20000010020 */
[----:B------:R-:W-:Y:S01]  /*9260*/  FFMA.FTZ R10, R9, R10, 0.48089820146560668945 ;  /* 0x3ef6384a090a7423 */ /* 0x000fe2000001000a */
[----:B------:R-:W-:Y:S01]  /*9270*/  FFMA.FTZ R24, R23, R24, -0.36067417263984680176 ;  /* 0xbeb8aa4917187423 */ /* 0x000fe20000010018 */
[----:B------:R-:W-:Y:S01]  /*9280*/  FFMA.FTZ R27, R92, R27, -0.36067417263984680176 ;  /* 0xbeb8aa495c1b7423 */ /* 0x000fe2000001001b */
[----:B------:R-:W-:Y:S01]  /*9290*/  FFMA.FTZ R32, R83, R32, -0.36067417263984680176 ;  /* 0xbeb8aa4953207423 */ /* 0x000fe20000010020 */
[----:B------:R1:W-:Y:S01]  /*92a0*/  STSM.16.M88.4 [R0], R4 ;  /* 0x0000000400007844 */ /* 0x0003e20000000200 */
[----:B------:R-:W-:Y:S01]  /*92b0*/  ISETP.GE.U32.AND P0, PT, R8, 0x7f800000, PT ;  /* 0x7f8000000800780c */ /* 0x000fe20003f06070 */
[----:B------:R-:W-:Y:S01]  /*92c0*/  FFMA.FTZ R10, R9, R10, -0.72134751081466674805 ;  /* 0xbf38aa3b090a7423 */ /* 0x000fe2000001000a */
[----:B------:R-:W-:Y:S01]  /*92d0*/  FFMA.FTZ R24, R23, R24, 0.48089820146560668945 ;  /* 0x3ef6384a17187423 */ /* 0x000fe20000010018 */
[----:B------:R-:W-:Y:S01]  /*92e0*/  FFMA.FTZ R27, R92, R27, 0.48089820146560668945 ;  /* 0x3ef6384a5c1b7423 */ /* 0x000fe2000001001b */
[----:B------:R-:W-:Y:S01]  /*92f0*/  FFMA.FTZ R32, R83, R32, 0.48089820146560668945 ;  /* 0x3ef6384a53207423 */ /* 0x000fe20000010020 */
[----:B------:R-:W-:Y:S01]  /*9300*/  FSEL R22, RZ, -23, P5 ;  /* 0xc1b80000ff167808 */ /* 0x000fe20002800000 */
[----:B------:R-:W-:Y:S01]  /*9310*/  FMUL R10, R9, R10 ;  /* 0x0000000a090a7220 */ /* 0x000fe20000400000 */
[----:B------:R-:W-:Y:S01]  /*9320*/  ISETP.GE.U32.AND P1, PT, R20, 0x7f800000, PT ;  /* 0x7f8000001400780c */ /* 0x000fe20003f26070 */
[----:B------:R-:W-:Y:S01]  /*9330*/  FFMA.FTZ R24, R23, R24, -0.72134751081466674805 ;  /* 0xbf38aa3b17187423 */ /* 0x000fe20000010018 */
[----:B------:R-:W-:Y:S01]  /*9340*/  ISETP.GE.U32.AND P5, PT, R19, 0x7f800000, PT ;  /* 0x7f8000001300780c */ /* 0x000fe20003fa6070 */
[----:B------:R-:W-:Y:S01]  /*9350*/  FFMA.FTZ R27, R92, R27, -0.72134751081466674805 ;  /* 0xbf38aa3b5c1b7423 */ /* 0x000fe2000001001b */
[----:B------:R-:W-:Y:S01]  /*9360*/  ISETP.GE.U32.AND P4, PT, R18, 0x7f800000, PT ;  /* 0x7f8000001200780c */ /* 0x000fe20003f86070 */
[----:B------:R-:W-:Y:S01]  /*9370*/  FFMA.FTZ R32, R83, R32, -0.72134751081466674805 ;  /* 0xbf38aa3b53207423 */ /* 0x000fe20000010020 */
[----:B------:R-:W-:Y:S01]  /*9380*/  FMUL R10, R9, R10 ;  /* 0x0000000a090a7220 */ /* 0x000fe20000400000 */
[----:B------:R-:W-:Y:S01]  /*9390*/  FMUL R24, R23, R24 ;  /* 0x0000001817187220 */ /* 0x000fe20000400000 */
[C---:B------:R-:W-:Y:S01]  /*93a0*/  FMUL R27, R92.reuse, R27 ;  /* 0x0000001b5c1b7220 */ /* 0x040fe20000400000 */
[----:B------:R-:W-:Y:S01]  /*93b0*/  FMUL R32, R83, R32 ;  /* 0x0000002053207220 */ /* 0x000fe20000400000 */
[----:B------:R-:W-:Y:S01]  /*93c0*/  FFMA.FTZ R10, R9, 1.4426950216293334961, R10 ;  /* 0x3fb8aa3b090a7823 */ /* 0x000fe2000001000a */
[----:B-1----:R-:W-:Y:S01]  /*93d0*/  @P0 MOV R5, 0x7f800000 ;  /* 0x7f80000000050802 */ /* 0x002fe20000000f00 */
[----:B------:R-:W-:Y:S01]  /*93e0*/  FMUL R24, R23, R24 ;  /* 0x0000001817187220 */ /* 0x000fe20000400000 */
[----:B------:R-:W-:Y:S01]  /*93f0*/  FMUL R27, R92, R27 ;  /* 0x0000001b5c1b7220 */ /* 0x000fe20000400000 */
[----:B------:R-:W-:Y:S01]  /*9400*/  FMUL R32, R83, R32 ;  /* 0x0000002053207220 */ /* 0x000fe20000400000 */
[----:B------:R-:W-:Y:S01]  /*9410*/  FADD R87, R87, R10 ;  /* 0x0000000a57577221 */ /* 0x000fe20000000000 */
[----:B------:R-:W-:Y:S01]  /*9420*/  FFMA.FTZ R22, R21, 1.1920928955078125e-07, R22 ;  /* 0x3400000015167823 */ /* 0x000fe20000010016 */
[----:B------:R-:W-:Y:S01]  /*9430*/  @P0 FFMA.FTZ R87, R8, R5, +INF ;  /* 0x7f80000008570423 */ /* 0x000fe20000010005 */
[----:B------:R-:W-:Y:S01]  /*9440*/  FFMA.FTZ R21, R153, 1.1920928955078125e-07, R152 ;  /* 0x3400000099157823 */ /* 0x000fe20000010098 */
[----:B------:R-:W-:Y:S01]  /*9450*/  FFMA.FTZ R23, R23, 1.4426950216293334961, R24 ;  /* 0x3fb8aa3b17177823 */ /* 0x000fe20000010018 */
[----:B------:R-:W-:Y:S01]  /*9460*/  FFMA.FTZ R27, R92, 1.4426950216293334961, R27 ;  /* 0x3fb8aa3b5c1b7823 */ /* 0x000fe2000001001b */
[----:B------:R-:W-:Y:S01]  /*9470*/  FFMA.FTZ R32, R83, 1.4426950216293334961, R32 ;  /* 0x3fb8aa3b53207823 */ /* 0x000fe20000010020 */
[----:B------:R-:W-:Y:S01]  /*9480*/  @P1 IMAD.MOV.U32 R7, RZ, RZ, 0x7f800000 ;  /* 0x7f800000ff071424 */ /* 0x000fe200078e00ff */
[----:B------:R-:W-:Y:S01]  /*9490*/  LEA R252, R252, UR9, 0x4 ;  /* 0x00000009fcfc7c11 */ /* 0x000fe2000f8e20ff */
[----:B------:R-:W-:-:S02]  /*94a0*/  @P5 IMAD.MOV.U32 R4, RZ, RZ, 0x7f800000 ;  /* 0x7f800000ff045424 */ /* 0x000fc400078e00ff */
[----:B------:R-:W-:Y:S01]  /*94b0*/  FADD R82, R82, R23 ;  /* 0x0000001752527221 */ /* 0x000fe20000000000 */
[----:B------:R-:W-:Y:S02]  /*94c0*/  @P4 IMAD.MOV.U32 R5, RZ, RZ, 0x7f800000 ;  /* 0x7f800000ff054424 */ /* 0x000fe400078e00ff */
[----:B------:R-:W-:Y:S01]  /*94d0*/  FADD R83, R22, R27 ;  /* 0x0000001b16537221 */ /* 0x000fe20000000000 */
[----:B------:R-:W-:Y:S01]  /*94e0*/  FADD R86, R21, R32 ;  /* 0x0000002015567221 */ /* 0x000fe20000000000 */
[----:B------:R-:W-:Y:S01]  /*94f0*/  @P1 FFMA.FTZ R82, R20, R7, +INF ;  /* 0x7f80000014521423 */ /* 0x000fe20000010007 */
[----:B------:R-:W-:Y:S01]  /*9500*/  @P5 FFMA.FTZ R83, R19, R4, +INF ;  /* 0x7f80000013535423 */ /* 0x000fe20000010004 */
[----:B------:R-:W-:Y:S01]  /*9510*/  @P4 FFMA.FTZ R86, R18, R5, +INF ;  /* 0x7f80000012564423 */ /* 0x000fe20000010005 */
[----:B------:R-:W-:Y:S01]  /*9520*/  BAR.SYNC.DEFER_BLOCKING 0x0 ;  /* 0x0000000000007b1d */ /* 0x000fe20000010000 */
[----:B------:R-:W-:Y:S02]  /*9530*/  FSETP.NEU.AND P2, PT, R20, RZ, PT ;  /* 0x000000ff1400720b */ /* 0x000fe40003f4d000 */
[----:B------:R-:W-:-:S02]  /*9540*/  F2FP.BF16.F32.PACK_AB R20, R93, R88 ;  /* 0x000000585d14723e */ /* 0x000fc400000010ff */
[----:B------:R-:W-:-:S03]  /*9550*/  F2FP.BF16.F32.PACK_AB R21, R95, R94 ;  /* 0x0000005e5f15723e */ /* 0x000fc600000010ff */
[----:B------:R-:W1:Y:S01]  /*9560*/  LDC R99, c[0x0][0x278] ;  /* 0x00009e00ff637b82 */ /* 0x000e620000000800 */
[----:B------:R-:W-:Y:S02]  /*9570*/  F2FP.BF16.F32.PACK_AB R22, R29, R28 ;  /* 0x0000001c1d16723e */ /* 0x000fe400000010ff */
[----:B------:R-:W-:Y:S02]  /*9580*/  F2FP.BF16.F32.PACK_AB R23, R31, R30 ;  /* 0x0000001e1f17723e */ /* 0x000fe400000010ff */
[----:B------:R-:W-:Y:S02]  /*9590*/  FSETP.NEU.AND P3, PT, R8, RZ, PT ;  /* 0x000000ff0800720b */ /* 0x000fe40003f6d000 */
[----:B------:R-:W-:Y:S02]  /*95a0*/  F2FP.BF16.F32.PACK_AB R26, R26, R11 ;  /* 0x0000000b1a1a723e */ /* 0x000fe400000010ff */
[----:B------:R-:W-:Y:S02]  /*95b0*/  F2FP.BF16.F32.PACK_AB R24, R97, R96 ;  /* 0x000000606118723e */ /* 0x000fe400000010ff */
[----:B------:R-:W-:-:S02]  /*95c0*/  F2FP.BF16.F32.PACK_AB R25, R25, R98 ;  /* 0x000000621919723e */ /* 0x000fc400000010ff */
[----:B------:R-:W-:Y:S02]  /*95d0*/  F2FP.BF16.F32.PACK_AB R27, R35, R34 ;  /* 0x00000022231b723e */ /* 0x000fe400000010ff */
[----:B------:R-:W-:Y:S02]  /*95e0*/  F2FP.BF16.F32.PACK_AB R28, R101, R100 ;  /* 0x00000064651c723e */ /* 0x000fe400000010ff */
[----:B------:R-:W-:Y:S01]  /*95f0*/  F2FP.BF16.F32.PACK_AB R29, R103, R102 ;  /* 0x00000066671d723e */ /* 0x000fe200000010ff */
[----:B------:R-:W2:Y:S01]  /*9600*/  LDS.128 R4, [R252] ;  /* 0x00000000fc047984 */ /* 0x000ea20000000c00 */
[----:B------:R-:W-:Y:S02]  /*9610*/  F2FP.BF16.F32.PACK_AB R30, R37, R36 ;  /* 0x00000024251e723e */ /* 0x000fe400000010ff */
[----:B------:R-:W-:Y:S01]  /*9620*/  F2FP.BF16.F32.PACK_AB R31, R39, R38 ;  /* 0x00000026271f723e */ /* 0x000fe200000010ff */
[----:B------:R-:W-:Y:S01]  /*9630*/  BAR.SYNC.DEFER_BLOCKING 0x0 ;  /* 0x0000000000007b1d */ /* 0x000fe20000010000 */
        /* <DEDUP_REMOVED lines=11> */
[----:B------:R-:W-:Y:S01]  /*96f0*/  F2FP.BF16.F32.PACK_AB R39, R51, R50 ;  /* 0x000000323327723e */ /* 0x000fe200000010ff */
[----:B------:R-:W-:Y:S01]  /*9700*/  STSM.16.M88.4 [R0], R20 ;  /* 0x0000001400007844 */ /* 0x000fe20000000200 */
[----:B------:R-:W-:-:S02]  /*9710*/  F2FP.BF16.F32.PACK_AB R48, R117, R116 ;  /* 0x000000747530723e */ /* 0x000fc400000010ff */
[----:B------:R-:W-:Y:S01]  /*9720*/  F2FP.BF16.F32.PACK_AB R49, R119, R118 ;  /* 0x000000767731723e */ /* 0x000fe200000010ff */
[----:B------:R-:W-:Y:S01]  /*9730*/  BAR.SYNC.DEFER_BLOCKING 0x0 ;  /* 0x0000000000007b1d */ /* 0x000fe20000010000 */
        /* <DEDUP_REMOVED lines=11> */
[----:B------:R-:W-:Y:S01]  /*97f0*/  F2FP.BF16.F32.PACK_AB R53, R131, R130 ;  /* 0x000000828335723e */ /* 0x000fe200000010ff */
[----:B------:R-:W3:Y:S01]  /*9800*/  LDS.128 R8, [R252] ;  /* 0x00000000fc087984 */ /* 0x000ee20000000c00 */
[----:B------:R-:W-:Y:S02]  /*9810*/  F2FP.BF16.F32.PACK_AB R54, R65, R64 ;  /* 0x000000404136723e */ /* 0x000fe400000010ff */
[----:B------:R-:W-:Y:S01]  /*9820*/  F2FP.BF16.F32.PACK_AB R55, R67, R66 ;  /* 0x000000424337723e */ /* 0x000fe200000010ff */
[----:B------:R-:W-:Y:S01]  /*9830*/  BAR.SYNC.DEFER_BLOCKING 0x0 ;  /* 0x0000000000007b1d */ /* 0x000fe20000010000 */
[----:B------:R-:W-:Y:S02]  /*9840*/  F2FP.BF16.F32.PACK_AB R60, R133, R132 ;  /* 0x00000084853c723e */ /* 0x000fe400000010ff */
[----:B------:R-:W-:Y:S02]  /*9850*/  F2FP.BF16.F32.PACK_AB R61, R135, R134 ;  /* 0x00000086873d723e */ /* 0x000fe400000010ff */
[----:B------:R-:W-:-:S02]  /*9860*/  F2FP.BF16.F32.PACK_AB R62, R69, R68 ;  /* 0x00000044453e723e */ /* 0x000fc400000010ff */
[----:B------:R-:W-:Y:S01]  /*9870*/  F2FP.BF16.F32.PACK_AB R63, R71, R70 ;  /* 0x00000046473f723e */ /* 0x000fe200000010ff */
[----:B------:R-:W4:Y:S01]  /*9880*/  LDC.64 R68, c[0x0][0x228] ;  /* 0x00008a00ff447b82 */ /* 0x000f220000000a00 */
[----:B------:R-:W-:Y:S02]  /*9890*/  F2FP.BF16.F32.PACK_AB R136, R137, R136 ;  /* 0x000000888988723e */ /* 0x000fe400000010ff */
[----:B------:R-:W-:Y:S02]  /*98a0*/  F2FP.BF16.F32.PACK_AB R137, R139, R138 ;  /* 0x0000008a8b89723e */ /* 0x000fe400000010ff */
[----:B------:R-:W-:Y:S02]  /*98b0*/  F2FP.BF16.F32.PACK_AB R138, R73, R72 ;  /* 0x00000048498a723e */ /* 0x000fe400000010ff */
[----:B------:R-:W-:Y:S01]  /*98c0*/  F2FP.BF16.F32.PACK_AB R139, R75, R74 ;  /* 0x0000004a4b8b723e */ /* 0x000fe200000010ff */
[----:B------:R-:W5:Y:S01]  /*98d0*/  LDC R73, c[0x0][0x278] ;  /* 0x00009e00ff497b82 */ /* 0x000f620000000800 */
[----:B------:R-:W-:-:S02]  /*98e0*/  F2FP.BF16.F32.PACK_AB R140, R141, R140 ;  /* 0x0000008c8d8c723e */ /* 0x000fc400000010ff */
[----:B------:R-:W-:Y:S02]  /*98f0*/  F2FP.BF16.F32.PACK_AB R141, R143, R142 ;  /* 0x0000008e8f8d723e */ /* 0x000fe400000010ff */
[----:B------:R-:W-:Y:S02]  /*9900*/  F2FP.BF16.F32.PACK_AB R142, R77, R76 ;  /* 0x0000004c4d8e723e */ /* 0x000fe400000010ff */
[----:B------:R-:W-:Y:S01]  /*9910*/  F2FP.BF16.F32.PACK_AB R143, R79, R78 ;  /* 0x0000004e4f8f723e */ /* 0x000fe200000010ff */
[----:B------:R-:W-:Y:S01]  /*9920*/  STSM.16.M88.4 [R0], R24 ;  /* 0x0000001800007844 */ /* 0x000fe20000000200 */
[----:B0-----:R-:W-:Y:S02]  /*9930*/  PRMT R216, R218, 0x6540, R216 ;  /* 0x00006540dad87816 */ /* 0x001fe400000000d8 */
[----:B------:R-:W-:Y:S01]  /*9940*/  FSETP.NEU.AND P1, PT, R19, RZ, PT ;  /* 0x000000ff1300720b */ /* 0x000fe20003f2d000 */
[----:B------:R-:W-:Y:S01]  /*9950*/  BAR.SYNC.DEFER_BLOCKING 0x0 ;  /* 0x0000000000007b1d */ /* 0x000fe20000010000 */
[----:B------:R-:W-:Y:S01]  /*9960*/  FSETP.NEU.AND P0, PT, R18, RZ, PT ;  /* 0x000000ff1200720b */ /* 0x000fe20003f0d000 */
[----:B------:R-:W-:Y:S01]  /*9970*/  IMAD R19, R216, UR5, RZ ;  /* 0x00000005d8137c24 */ /* 0x000fe2000f8e02ff */
[----:B------:R-:W-:Y:S01]  /*9980*/  USHF.L.U32 UR5, UR4, 0x1, URZ ;  /* 0x0000000104057899 */ /* 0x000fe2000800063f */
[----:B------:R-:W-:-:S02]  /*9990*/  F2FP.BF16.F32.PACK_AB R144, R145, R144 ;  /* 0x000000909190723e */ /* 0x000fc400000010ff */
[----:B------:R-:W-:Y:S02]  /*99a0*/  F2FP.BF16.F32.PACK_AB R145, R147, R146 ;  /* 0x000000929391723e */ /* 0x000fe400000010ff */
[----:B------:R-:W-:Y:S02]  /*99b0*/  SHF.L.U32 R65, R19, 0x1, RZ ;  /* 0x0000000113417819 */ /* 0x000fe400000006ff */
[----:B------:R-:W-:Y:S02]  /*99c0*/  F2FP.BF16.F32.PACK_AB R146, R81, R80 ;  /* 0x000000505192723e */ /* 0x000fe400000010ff */
[----:B----4-:R-:W-:Y:S01]  /*99d0*/  IADD3 R18, P4, P5, R65, UR5, R68 ;  /* 0x0000000541127c10 */ /* 0x010fe2000fd9e044 */
[----:B------:R-:W-:Y:S01]  /*99e0*/  UIMAD.WIDE UR4, UR4, 0x2, URZ ;  /* 0x00000002040478a5 */ /* 0x000fe2000f8e023f */
[----:B------:R-:W-:Y:S01]  /*99f0*/  F2FP.BF16.F32.PACK_AB R147, R13, R16 ;  /* 0x000000100d93723e */ /* 0x000fe200000010ff */
[----:B------:R-:W-:Y:S01]  /*9a00*/  IMAD.HI R16, R19, 0x2, RZ ;  /* 0x0000000213107827 */ /* 0x000fe200078e02ff */
[----:B------:R-:W-:-:S02]  /*9a10*/  F2FP.BF16.F32.PACK_AB R148, R149, R148 ;  /* 0x000000949594723e */ /* 0x000fc400000010ff */
[----:B------:R-:W-:Y:S01]  /*9a20*/  F2FP.BF16.F32.PACK_AB R149, R151, R150 ;  /* 0x000000969795723e */ /* 0x000fe200000010ff */
[C---:B-----5:R-:W-:Y:S01]  /*9a30*/  IMAD.SHL.U32 R75, R73.reuse, 0x2, RZ ;  /* 0x00000002494b7824 */ /* 0x060fe200078e00ff */
[----:B------:R-:W-:Y:S01]  /*9a40*/  IADD3.X R19, R16, UR5, R69, P4, P5 ;  /* 0x0000000510137c10 */ /* 0x000fe2000a7ea445 */
[----:B------:R-:W-:Y:S01]  /*9a50*/  IMAD R81, R73, 0x6, RZ ;  /* 0x0000000649517824 */ /* 0x000fe200078e02ff */
[----:B------:R-:W-:Y:S01]  /*9a60*/  F2FP.BF16.F32.PACK_AB R150, R85, R84 ;  /* 0x000000545596723e */ /* 0x000fe200000010ff */
[----:B------:R-:W-:Y:S01]  /*9a70*/  IMAD R85, R73, 0xa, RZ ;  /* 0x0000000a49557824 */ /* 0x000fe200078e02ff */
[----:B------:R-:W0:Y:S01]  /*9a80*/  LDS.128 R20, [R252] ;  /* 0x00000000fc147984 */ /* 0x000e220000000c00 */
[----:B------:R-:W-:Y:S01]  /*9a90*/  F2FP.BF16.F32.PACK_AB R151, R3, R12 ;  /* 0x0000000c0397723e */ /* 0x000fe200000010ff */
[----:B------:R-:W-:Y:S01]  /*9aa0*/  IMAD R3, R73, 0x3, RZ ;  /* 0x0000000349037824 */ /* 0x000fe200078e02ff */
[-C--:B------:R-:W-:Y:S01]  /*9ab0*/  IADD3 R12, P4, R75, R18.reuse, RZ ;  /* 0x000000124b0c7210 */ /* 0x080fe20007f9e0ff */
[----:B------:R-:W-:Y:S01]  /*9ac0*/  BAR.SYNC.DEFER_BLOCKING 0x0 ;  /* 0x0000000000007b1d */ /* 0x000fe20000010000 */
[CC--:B------:R-:W-:Y:S01]  /*9ad0*/  LEA R74, P5, R73.reuse, R18.reuse, 0x2 ;  /* 0x00000012494a7211 */ /* 0x0c0fe200078a10ff */
[C---:B------:R-:W-:Y:S01]  /*9ae0*/  IMAD R89, R73.reuse, 0xc, RZ ;  /* 0x0000000c49597824 */ /* 0x040fe200078e02ff */
[CC--:B------:R-:W-:Y:S01]  /*9af0*/  LEA.HI.X.SX32 R13, R73.reuse, R19.reuse, 0x1, P4 ;  /* 0x00000013490d7211 */ /* 0x0c0fe200020f0eff */
[C---:B------:R-:W-:Y:S01]  /*9b00*/  IMAD.SHL.U32 R79, R73.reuse, 0x4, RZ ;  /* 0x00000004494f7824 */ /* 0x040fe200078e00ff */
[----:B--2---:R-:W-:Y:S01]  /*9b10*/  PRMT R16, R4, 0x7632, R16 ;  /* 0x0000763204107816 */ /* 0x004fe20000000010 */
[----:B------:R-:W-:Y:S01]  /*9b20*/  IMAD R91, R73, 0xe, RZ ;  /* 0x0000000e495b7824 */ /* 0x000fe200078e02ff */
[-C--:B------:R-:W-:Y:S01]  /*9b30*/  LEA.HI.X.SX32 R75, R75, R19.reuse, 0x1, P5 ;  /* 0x000000134b4b7211 */ /* 0x080fe200028f0eff */
[----:B------:R-:W-:Y:S01]  /*9b40*/  IMAD R93, R73, 0x12, RZ ;  /* 0x00000012495d7824 */ /* 0x000fe200078e02ff */
[-C--:B------:R-:W-:Y:S01]  /*9b50*/  IADD3 R76, P5, R81, R18.reuse, RZ ;  /* 0x00000012514c7210 */ /* 0x080fe20007fbe0ff */
[C---:B------:R-:W-:Y:S01]  /*9b60*/  IMAD R95, R73.reuse, 0x14, RZ ;  /* 0x00000014495f7824 */ /* 0x040fe200078e02ff */
[C---:B------:R-:W-:Y:S01]  /*9b70*/  LEA R78, P4, R73.reuse, R18, 0x3 ;  /* 0x00000012494e7211 */ /* 0x040fe200078818ff */
[----:B------:R-:W-:Y:S01]  /*9b80*/  IMAD R97, R73, 0x1c, RZ ;  /* 0x0000001c49617824 */ /* 0x000fe200078e02ff */
[-C--:B------:R-:W-:Y:S01]  /*9b90*/  LEA.HI.X.SX32 R77, R3, R19.reuse, 0x1, P5 ;  /* 0x00000013034d7211 */ /* 0x080fe200028f0eff */
[----:B------:R-:W-:Y:S01]  /*9ba0*/  IMAD R3, R73, 0x5, RZ ;  /* 0x0000000549037824 */ /* 0x000fe200078e02ff */
[----:B------:R-:W-:Y:S01]  /*9bb0*/  LEA.HI.X.SX32 R79, R79, R19, 0x1, P4 ;  /* 0x000000134f4f7211 */ /* 0x000fe200020f0eff */
[C---:B------:R-:W-:Y:S01]  /*9bc0*/  IMAD R107, R73.reuse, 0x2a, RZ ;  /* 0x0000002a496b7824 */ /* 0x040fe200078e02ff */
[----:B------:R-:W-:Y:S01]  /*9bd0*/  ULDC.64 UR4, c[0x0][0x270] ;  /* 0x00009c0000047ab9 */ /* 0x000fe20000000a00 */
[C---:B------:R-:W-:Y:S01]  /*9be0*/  IMAD R109, R73.reuse, 0x2c, RZ ;  /* 0x0000002c496d7824 */ /* 0x040fe200078e02ff */
[----:B------:R-:W-:Y:S01]  /*9bf0*/  UIMAD UR4, UR6, UR4, URZ ;  /* 0x00000004060472a4 */ /* 0x000fe2000f8e023f */
[----:B------:R-:W-:-:S02]  /*9c00*/  IMAD R111, R73, 0x30, RZ ;  /* 0x00000030496f7824 */ /* 0x000fc400078e02ff */
[C---:B------:R-:W-:Y:S01]  /*9c10*/  IMAD R113, R73.reuse, 0x32, RZ ;  /* 0x0000003249717824 */ /* 0x040fe200078e02ff */
[----:B------:R-:W-:Y:S01]  /*9c20*/  USHF.L.U32 UR4, UR4, 0x1, URZ ;  /* 0x0000000104047899 */ /* 0x000fe2000800063f */
[----:B------:R-:W-:Y:S01]  /*9c30*/  STSM.16.M88.4 [R0], R28 ;  /* 0x0000001c00007844 */ /* 0x000fe20000000200 */
[C---:B------:R-:W-:Y:S02]  /*9c40*/  IMAD R115, R73.reuse, 0x34, RZ ;  /* 0x0000003449737824 */ /* 0x040fe400078e02ff */
[C---:B------:R-:W-:Y:S01]  /*9c50*/  IMAD R117, R73.reuse, 0x36, RZ ;  /* 0x0000003649757824 */ /* 0x040fe200078e02ff */
[----:B------:R-:W-:Y:S01]  /*9c60*/  BAR.SYNC.DEFER_BLOCKING 0x0 ;  /* 0x0000000000007b1d */ /* 0x000fe20000010000 */
[C---:B------:R-:W-:Y:S02]  /*9c70*/  IMAD R119, R73.reuse, 0x38, RZ ;  /* 0x0000003849777824 */ /* 0x040fe400078e02ff */
[C---:B------:R-:W-:Y:S02]  /*9c80*/  IMAD R121, R73.reuse, 0x3a, RZ ;  /* 0x0000003a49797824 */ /* 0x040fe400078e02ff */
[----:B------:R-:W-:-:S02]  /*9c90*/  IMAD R123, R73, 0x3c, RZ ;  /* 0x0000003c497b7824 */ /* 0x000fc400078e02ff */
[C---:B------:R-:W-:Y:S02]  /*9ca0*/  IMAD R125, R73.reuse, 0x3e, RZ ;  /* 0x0000003e497d7824 */ /* 0x040fe400078e02ff */
[C---:B------:R-:W-:Y:S02]  /*9cb0*/  IMAD R127, R73.reuse, 0x42, RZ ;  /* 0x00000042497f7824 */ /* 0x040fe400078e02ff */
[C---:B------:R-:W-:Y:S02]  /*9cc0*/  IMAD R129, R73.reuse, 0x44, RZ ;  /* 0x0000004449817824 */ /* 0x040fe400078e02ff */
[C---:B------:R-:W-:Y:S02]  /*9cd0*/  IMAD R131, R73.reuse, 0x46, RZ ;  /* 0x0000004649837824 */ /* 0x040fe400078e02ff */
[C---:B------:R-:W-:Y:S02]  /*9ce0*/  IMAD R103, R73.reuse, 0x48, RZ ;  /* 0x0000004849677824 */ /* 0x040fe400078e02ff */
[----:B------:R-:W-:-:S02]  /*9cf0*/  IMAD R105, R73, 0x4a, RZ ;  /* 0x0000004a49697824 */ /* 0x000fc400078e02ff */
[----:B------:R-:W-:Y:S01]  /*9d00*/  IMAD R101, R73, 0x4e, RZ ;  /* 0x0000004e49657824 */ /* 0x000fe200078e02ff */
[----:B------:R-:W-:Y:S01]  /*9d10*/  LDS.128 R24, [R252] ;  /* 0x00000000fc187984 */ /* 0x000fe20000000c00 */
[----:B------:R-:W-:Y:S06]  /*9d20*/  BAR.SYNC.DEFER_BLOCKING 0x0 ;  /* 0x0000000000007b1d */ /* 0x000fec0000010000 */
[----:B------:R-:W-:Y:S02]  /*9d30*/  STSM.16.M88.4 [R0], R32 ;  /* 0x0000002000007844 */ /* 0x000fe40000000200 */
[----:B------:R-:W-:Y:S06]  /*9d40*/  BAR.SYNC.DEFER_BLOCKING 0x0 ;  /* 0x0000000000007b1d */ /* 0x000fec0000010000 */
[----:B------:R-:W-:Y:S02]  /*9d50*/  LDS.128 R28, [R252] ;  /* 0x00000000fc1c7984 */ /* 0x000fe40000000c00 */
        /* <DEDUP_REMOVED lines=15> */
[----:B------:R-:W2:Y:S02]  /*9e50*/  LDS.128 R48, [R252] ;  /* 0x00000000fc307984 */ /* 0x000ea40000000c00 */
[----:B------:R-:W-:Y:S06]  /*9e60*/  BAR.SYNC.DEFER_BLOCKING 0x0 ;  /* 0x0000000000007b1d */ /* 0x000fec0000010000 */
[----:B------:R-:W-:Y:S02]  /*9e70*/  STSM.16.M88.4 [R0], R56 ;  /* 0x0000003800007844 */ /* 0x000fe40000000200 */
[----:B------:R-:W-:Y:S06]  /*9e80*/  BAR.SYNC.DEFER_BLOCKING 0x0 ;  /* 0x0000000000007b1d */ /* 0x000fec0000010000 */
[----:B------:R-:W4:Y:S02]  /*9e90*/  LDS.128 R44, [R252] ;  /* 0x00000000fc2c7984 */ /* 0x000f240000000c00 */
        /* <DEDUP_REMOVED lines=15> */
[----:B------:R-:W5:Y:S02]  /*9f90*/  LDS.128 R64, [R252] ;  /* 0x00000000fc407984 */ /* 0x000f640000000c00 */
[----:B------:R-:W-:Y:S06]  /*9fa0*/  BAR.SYNC.DEFER_BLOCKING 0x0 ;  /* 0x0000000000007b1d */ /* 0x000fec0000010000 */
[----:B------:R-:W-:Y:S02]  /*9fb0*/  STSM.16.M88.4 [R0], R144 ;  /* 0x0000009000007844 */ /* 0x000fe40000000200 */
[----:B------:R-:W-:Y:S06]  /*9fc0*/  BAR.SYNC.DEFER_BLOCKING 0x0 ;  /* 0x0000000000007b1d */ /* 0x000fec0000010000 */
[----:B------:R-:W5:Y:S02]  /*9fd0*/  LDS.128 R68, [R252] ;  /* 0x00000000fc447984 */ /* 0x000f640000000c00 */
[----:B------:R-:W-:Y:S06]  /*9fe0*/  BAR.SYNC.DEFER_BLOCKING 0x0 ;  /* 0x0000000000007b1d */ /* 0x000fec0000010000 */
[----:B------:R1:W-:Y:S02]  /*9ff0*/  STSM.16.M88.4 [R0], R148 ;  /* 0x0000009400007844 */ /* 0x0003e40000000200 */
[----:B------:R-:W-:Y:S01]  /*a000*/  BAR.SYNC.DEFER_BLOCKING 0x0 ;  /* 0x0000000000007b1d */ /* 0x000fe20000010000 */
[----:B-1----:R-:W-:-:S05]  /*a010*/  PRMT R0, R6, 0x7632, R0 ;  /* 0x0000763206007816 */ /* 0x002fca0000000000 */
[----:B------:R1:W-:Y:S04]  /*a020*/  STG.E.U16 desc[UR12][R18.64], R4 ;  /* 0x0000000412007986 */ /* 0x0003e8000c10150c */
[----:B------:R3:W-:Y:S04]  /*a030*/  STG.E.U16 desc[UR12][R12.64], R16 ;  /* 0x000000100c007986 */ /* 0x0007e8000c10150c */
[----:B------:R0:W-:Y:S01]  /*a040*/  STG.E.U16 desc[UR12][R74.64], R5 ;  /* 0x000000054a007986 */ /* 0x0001e2000c10150c */
[----:B-1----:R-:W-:Y:S02]  /*a050*/  IADD3 R4, P6, R89, R18, RZ ;  /* 0x0000001259047210 */ /* 0x002fe40007fde0ff */
[----:B---3--:R-:W-:-:S02]  /*a060*/  PRMT R13, R5, 0x7632, R13 ;  /* 0x00007632050d7816 */ /* 0x008fc4000000000d */
[-C--:B------:R-:W-:Y:S02]  /*a070*/  IADD3 R12, P5, R85, R18.reuse, RZ ;  /* 0x00000012550c7210 */ /* 0x080fe40007fbe0ff */
[-C--:B0-----:R-:W-:Y:S01]  /*a080*/  LEA.HI.X.SX32 R5, R81, R19.reuse, 0x1, P6 ;  /* 0x0000001351057211 */ /* 0x081fe200030f0eff */
[----:B------:R0:W-:Y:S01]  /*a090*/  STG.E.U16 desc[UR12][R76.64], R13 ;  /* 0x0000000d4c007986 */ /* 0x0001e2000c10150c */
[-C--:B------:R-:W-:Y:S01]  /*a0a0*/  IADD3 R74, P4, R91, R18.reuse, RZ ;  /* 0x000000125b4a7210 */ /* 0x080fe20007f9e0ff */
[----:B------:R-:W-:Y:S01]  /*a0b0*/  IMAD.SHL.U32 R81, R73, 0x8, RZ ;  /* 0x0000000849517824 */ /* 0x000fe200078e00ff */
[----:B------:R-:W-:Y:S01]  /*a0c0*/  PRMT R16, R7, 0x7632, R16 ;  /* 0x0000763207107816 */ /* 0x000fe20000000010 */
[----:B------:R1:W-:Y:S01]  /*a0d0*/  STG.E.U16 desc[UR12][R78.64], R6 ;  /* 0x000000064e007986 */ /* 0x0003e2000c10150c */
[----:B0-----:R-:W-:Y:S01]  /*a0e0*/  LEA.HI.X.SX32 R13, R3, R19, 0x1, P5 ;  /* 0x00000013030d7211 */ /* 0x001fe200028f0eff */
[C---:B------:R-:W-:Y:S01]  /*a0f0*/  IMAD R3, R73.reuse, 0x7, RZ ;  /* 0x0000000749037824 */ /* 0x040fe200078e02ff */
[C---:B------:R-:W-:Y:S01]  /*a100*/  LEA R76, P5, R73.reuse, R18, 0x4 ;  /* 0x00000012494c7211 */ /* 0x040fe200078a20ff */
[----:B-1----:R-:W-:-:S02]  /*a110*/  IMAD R79, R73, 0x16, RZ ;  /* 0x00000016494f7824 */ /* 0x002fc400078e02ff */
[----:B------:R0:W-:Y:S01]  /*a120*/  STG.E.U16 desc[UR12][R12.64], R0 ;  /* 0x000000000c007986 */ /* 0x0001e2000c10150c */
[-C--:B------:R-:W-:Y:S01]  /*a130*/  LEA.HI.X.SX32 R75, R3, R19.reuse, 0x1, P4 ;  /* 0x00000013034b7211 */ /* 0x080fe200020f0eff */
[----:B------:R-:W-:Y:S01]  /*a140*/  IMAD R3, R73, 0x9, RZ ;  /* 0x0000000949037824 */ /* 0x000fe200078e02ff */
[----:B------:R-:W-:Y:S01]  /*a150*/  LEA.HI.X.SX32 R77, R81, R19, 0x1, P5 ;  /* 0x00000013514d7211 */ /* 0x000fe200028f0eff */
[----:B------:R1:W-:Y:S01]  /*a160*/  STG.E.U16 desc[UR12][R4.64], R7 ;  /* 0x0000000704007986 */ /* 0x0003e2000c10150c */
[----:B------:R-:W-:-:S03]  /*a170*/  IMAD R81, R73, 0x18, RZ ;  /* 0x0000001849517824 */ /* 0x000fc600078e02ff */
[----:B------:R3:W-:Y:S01]  /*a180*/  STG.E.U16 desc[UR12][R74.64], R16 ;  /* 0x000000104a007986 */ /* 0x0007e2000c10150c */
[----:B0-----:R-:W-:-:S03]  /*a190*/  IADD3 R12, P4, R93, R18, RZ ;  /* 0x000000125d0c7210 */ /* 0x001fc60007f9e0ff */
[----:B------:R0:W-:Y:S01]  /*a1a0*/  STG.E.U16 desc[UR12][R76.64], R8 ;  /* 0x000000084c007986 */ /* 0x0001e2000c10150c */
[----:B------:R-:W-:Y:S02]  /*a1b0*/  PRMT R0, R8, 0x7632, R0 ;  /* 0x0000763208007816 */ /* 0x000fe40000000000 */
[-C--:B-1----:R-:W-:Y:S02]  /*a1c0*/  IADD3 R4, P5, R95, R18.reuse, RZ ;  /* 0x000000125f047210 */ /* 0x082fe40007fbe0ff */
[-C--:B------:R-:W-:Y:S01]  /*a1d0*/  LEA.HI.X.SX32 R13, R3, R19.reuse, 0x1, P4 ;  /* 0x00000013030d7211 */ /* 0x080fe200020f0eff */
[----:B------:R-:W-:Y:S01]  /*a1e0*/  IMAD R3, R73, 0xb, RZ ;  /* 0x0000000b49037824 */ /* 0x000fe200078e02ff */
[-C--:B------:R-:W-:Y:S01]  /*a1f0*/  LEA.HI.X.SX32 R5, R85, R19.reuse, 0x1, P5 ;  /* 0x0000001355057211 */ /* 0x080fe200028f0eff */
[----:B------:R-:W-:Y:S01]  /*a200*/  IMAD R85, R73, 0x1a, RZ ;  /* 0x0000001a49557824 */ /* 0x000fe200078e02ff */
[-C--:B------:R-:W-:Y:S01]  /*a210*/  IADD3 R6, P5, R79, R18.reuse, RZ ;  /* 0x000000124f067210 */ /* 0x080fe20007fbe0ff */
[----:B------:R1:W-:Y:S01]  /*a220*/  STG.E.U16 desc[UR12][R12.64], R0 ;  /* 0x000000000c007986 */ /* 0x0003e2000c10150c */
[-C--:B---3--:R-:W-:Y:S01]  /*a230*/  IADD3 R74, P4, R81, R18.reuse, RZ ;  /* 0x00000012514a7210 */ /* 0x088fe20007f9e0ff */
[----:B0-----:R-:W-:Y:S01]  /*a240*/  IMAD R77, R73, 0x1e, RZ ;  /* 0x0000001e494d7824 */ /* 0x001fe200078e02ff */
[----:B------:R-:W-:Y:S01]  /*a250*/  LEA.HI.X.SX32 R7, R3, R19, 0x1, P5 ;  /* 0x0000001303077211 */ /* 0x000fe200028f0eff */
[----:B------:R0:W-:Y:S01]  /*a260*/  STG.E.U16 desc[UR12][R4.64], R9 ;  /* 0x0000000904007986 */ /* 0x0001e2000c10150c */
[----:B------:R-:W-:Y:S01]  /*a270*/  IMAD R3, R73, 0xd, RZ ;  /* 0x0000000d49037824 */ /* 0x000fe200078e02ff */
[----:B------:R-:W-:-:S02]  /*a280*/  IADD3 R8, P6, R97, R18, RZ ;  /* 0x0000001261087210 */ /* 0x000fc40007fde0ff */
[----:B------:R-:W-:Y:S01]  /*a290*/  LEA.HI.X.SX32 R75, R89, R19, 0x1, P4 ;  /* 0x00000013594b7211 */ /* 0x000fe200020f0eff */
[----:B------:R-:W-:Y:S01]  /*a2a0*/  IMAD R89, R73, 0x22, RZ ;  /* 0x0000002249597824 */ /* 0x000fe200078e02ff */
[----:B------:R-:W-:Y:S02]  /*a2b0*/  PRMT R16, R11, 0x7632, R16 ;  /* 0x000076320b107816 */ /* 0x000fe40000000010 */
[----:B-1----:R-:W-:Y:S02]  /*a2c0*/  PRMT R0, R10, 0x7632, R0 ;  /* 0x000076320a007816 */ /* 0x002fe40000000000 */
[----:B------:R-:W-:Y:S02]  /*a2d0*/  SHF.L.U32 R13, R73, 0x4, RZ ;  /* 0x00000004490d7819 */ /* 0x000fe400000006ff */
[----:B0-----:R-:W-:Y:S02]  /*a2e0*/  PRMT R5, R9, 0x7632, R5 ;  /* 0x0000763209057816 */ /* 0x001fe40000000005 */
[----:B------:R-:W-:-:S02]  /*a2f0*/  IADD3 R4, P5, R85, R18, RZ ;  /* 0x0000001255047210 */ /* 0x000fc40007fbe0ff */
[----:B------:R-:W-:Y:S01]  /*a300*/  LEA.HI.X.SX32 R9, R91, R19, 0x1, P6 ;  /* 0x000000135b097211 */ /* 0x000fe200030f0eff */
[----:B------:R0:W-:Y:S01]  /*a310*/  STG.E.U16 desc[UR12][R6.64], R5 ;  /* 0x0000000506007986 */ /* 0x0001e2000c10150c */
[----:B------:R-:W-:-:S03]  /*a320*/  IMAD R91, R73, 0x24, RZ ;  /* 0x00000024495b7824 */ /* 0x000fc600078e02ff */
[----:B------:R1:W-:Y:S01]  /*a330*/  STG.E.U16 desc[UR12][R74.64], R10 ;  /* 0x0000000a4a007986 */ /* 0x0003e2000c10150c */
[-C--:B0-----:R-:W-:Y:S01]  /*a340*/  LEA.HI.X.SX32 R5, R3, R19.reuse, 0x1, P5 ;  /* 0x0000001303057211 */ /* 0x081fe200028f0eff */
[----:B------:R-:W-:Y:S01]  /*a350*/  IMAD R3, R73, 0xf, RZ ;  /* 0x0000000f49037824 */ /* 0x000fe200078e02ff */
[-C--:B------:R-:W-:Y:S02]  /*a360*/  IADD3 R6, P4, R77, R18.reuse, RZ ;  /* 0x000000124d067210 */ /* 0x080fe40007f9e0ff */
[----:B------:R-:W-:Y:S01]  /*a370*/  LEA R12, P5, R99, R18, 0x5 ;  /* 0x00000012630c7211 */ /* 0x000fe200078a28ff */
[----:B------:R0:W-:Y:S01]  /*a380*/  STG.E.U16 desc[UR12][R4.64], R0 ;  /* 0x0000000004007986 */ /* 0x0001e2000c10150c */
[-C--:B------:R-:W-:Y:S01]  /*a390*/  LEA.HI.X.SX32 R7, R3, R19.reuse, 0x1, P4 ;  /* 0x0000001303077211 */ /* 0x080fe200020f0eff */
[----:B------:R-:W-:Y:S01]  /*a3a0*/  IMAD R3, R73, 0x11, RZ ;  /* 0x0000001149037824 */ /* 0x000fe200078e02ff */
[----:B------:R-:W-:Y:S01]  /*a3b0*/  LEA.HI.X.SX32 R13, R13, R19, 0x1, P5 ;  /* 0x000000130d0d7211 */ /* 0x000fe200028f0eff */
[----:B------:R3:W-:Y:S01]  /*a3c0*/  STG.E.U16 desc[UR12][R8.64], R11 ;  /* 0x0000000b08007986 */ /* 0x0007e2000c10150c */
[----:B-1----:R-:W-:-:S02]  /*a3d0*/  IMAD R75, R73, 0x26, RZ ;  /* 0x00000026494b7824 */ /* 0x002fc400078e02ff */
[----:B------:R-:W-:Y:S01]  /*a3e0*/  IMAD R99, R73, 0x4c, RZ ;  /* 0x0000004c49637824 */ /* 0x000fe200078e02ff */
[----:B------:R1:W-:Y:S01]  /*a3f0*/  STG.E.U16 desc[UR12][R6.64], R16 ;  /* 0x0000001006007986 */ /* 0x0003e2000c10150c */
[----:B0-----:R-:W-:-:S03]  /*a400*/  IADD3 R4, P4, R89, R18, RZ ;  /* 0x0000001259047210 */ /* 0x001fc60007f9e0ff */
[----:B------:R-:W-:Y:S01]  /*a410*/  STG.E.U16 desc[UR12][R12.64], R20 ;  /* 0x000000140c007986 */ /* 0x000fe2000c10150c */
[----:B------:R-:W-:Y:S02]  /*a420*/  PRMT R0, R20, 0x7632, R0 ;  /* 0x0000763214007816 */ /* 0x000fe40000000000 */
[-C--:B---3--:R-:W-:Y:S02]  /*a430*/  IADD3 R8, P5, R91, R18.reuse, RZ ;  /* 0x000000125b087210 */ /* 0x088fe40007fbe0ff */
[-C--:B------:R-:W-:Y:S01]  /*a440*/  LEA.HI.X.SX32 R5, R3, R19.reuse, 0x1, P4 ;  /* 0x0000001303057211 */ /* 0x080fe200020f0eff */
[----:B------:R-:W-:Y:S01]  /*a450*/  IMAD R3, R73, 0x13, RZ ;  /* 0x0000001349037824 */ /* 0x000fe200078e02ff */
[----:B------:R-:W-:Y:S01]  /*a460*/  LEA.HI.X.SX32 R9, R93, R19, 0x1, P5 ;  /* 0x000000135d097211 */ /* 0x000fe200028f0eff */
[----:B------:R-:W-:Y:S01]  /*a470*/  IMAD R93, R73, 0x28, RZ ;  /* 0x00000028495d7824 */ /* 0x000fe200078e02ff */
[----:B-1----:R-:W-:Y:S01]  /*a480*/  IADD3 R6, P5, R75, R18, RZ ;  /* 0x000000124b067210 */ /* 0x002fe20007fbe0ff */
[----:B------:R0:W-:Y:S01]  /*a490*/  STG.E.U16 desc[UR12][R4.64], R0 ;  /* 0x0000000004007986 */ /* 0x0001e2000c10150c */
[----:B--2---:R-:W-:-:S02]  /*a4a0*/  PRMT R16, R49, 0x7632, R16 ;  /* 0x0000763231107816 */ /* 0x004fc40000000010 */
[----:B------:R-:W-:Y:S01]  /*a4b0*/  LEA.HI.X.SX32 R7, R3, R19, 0x1, P5 ;  /* 0x0000001303077211 */ /* 0x000fe200028f0eff */
[----:B------:R-:W-:Y:S01]  /*a4c0*/  IMAD R3, R73, 0x15, RZ ;  /* 0x0000001549037824 */ /* 0x000fe200078e02ff */
[----:B------:R1:W-:Y:S01]  /*a4d0*/  STG.E.U16 desc[UR12][R8.64], R21 ;  /* 0x0000001508007986 */ /* 0x0003e2000c10150c */
[----:B------:R-:W-:-:S04]  /*a4e0*/  IADD3 R10, P4, R93, R18, RZ ;  /* 0x000000125d0a7210 */ /* 0x000fc80007f9e0ff */
[----:B------:R-:W-:Y:S01]  /*a4f0*/  LEA.HI.X.SX32 R11, R95, R19, 0x1, P4 ;  /* 0x000000135f0b7211 */ /* 0x000fe200020f0eff */
[----:B------:R-:W-:Y:S01]  /*a500*/  IMAD R95, R73, 0x50, RZ ;  /* 0x00000050495f7824 */ /* 0x000fe200078e02ff */
[----:B0-----:R-:W-:Y:S02]  /*a510*/  PRMT R5, R21, 0x7632, R5 ;  /* 0x0000763215057816 */ /* 0x001fe40000000005 */
[-C--:B------:R-:W-:Y:S02]  /*a520*/  IADD3 R4, P5, R107, R18.reuse, RZ ;  /* 0x000000126b047210 */ /* 0x080fe40007fbe0ff */
[----:B------:R-:W-:Y:S01]  /*a530*/  PRMT R0, R22, 0x7632, R0 ;  /* 0x0000763216007816 */ /* 0x000fe20000000000 */
[----:B-1----:R-:W-:Y:S01]  /*a540*/  IMAD R21, R73, 0x2e, RZ ;  /* 0x0000002e49157824 */ /* 0x002fe200078e02ff */
[-C--:B------:R-:W-:Y:S01]  /*a550*/  IADD3 R8, P6, R109, R18.reuse, RZ ;  /* 0x000000126d087210 */ /* 0x080fe20007fde0ff */
[----:B------:R0:W-:Y:S01]  /*a560*/  STG.E.U16 desc[UR12][R6.64], R5 ;  /* 0x0000000506007986 */ /* 0x0001e2000c10150c */
[----:B------:R-:W-:-:S02]  /*a570*/  IADD3 R12, P4, R111, R18, RZ ;  /* 0x000000126f0c7210 */ /* 0x000fc40007f9e0ff */
[-C--:B------:R-:W-:Y:S01]  /*a580*/  LEA.HI.X.SX32 R9, R79, R19.reuse, 0x1, P6 ;  /* 0x000000134f097211 */ /* 0x080fe200030f0eff */
[----:B------:R1:W-:Y:S01]  /*a590*/  STG.E.U16 desc[UR12][R10.64], R22 ;  /* 0x000000160a007986 */ /* 0x0003e2000c10150c */
[-C--:B------:R-:W-:Y:S01]  /*a5a0*/  LEA.HI.X.SX32 R13, R81, R19.reuse, 0x1, P4 ;  /* 0x00000013510d7211 */ /* 0x080fe200020f0eff */
[----:B------:R-:W2:Y:S01]  /*a5b0*/  LDC R79, c[0x0][0x228] ;  /* 0x00008a00ff4f7b82 */ /* 0x000ea20000000800 */
[----:B------:R-:W-:Y:S01]  /*a5c0*/  IMAD R81, R73, 0x5e, RZ ;  /* 0x0000005e49517824 */ /* 0x000fe200078e02ff */
[-C--:B0-----:R-:W-:Y:S01]  /*a5d0*/  LEA.HI.X.SX32 R5, R3, R19.reuse, 0x1, P5 ;  /* 0x0000001303057211 */ /* 0x081fe200028f0eff */
[----:B------:R-:W-:Y:S01]  /*a5e0*/  IMAD R3, R73, 0x17, RZ ;  /* 0x0000001749037824 */ /* 0x000fe200078e02ff */
[-C--:B------:R-:W-:Y:S02]  /*a5f0*/  IADD3 R6, P5, R21, R18.reuse, RZ ;  /* 0x0000001215067210 */ /* 0x080fe40007fbe0ff */
[----:B-1----:R-:W-:Y:S01]  /*a600*/  PRMT R11, R23, 0x7632, R11 ;  /* 0x00007632170b7816 */ /* 0x002fe2000000000b */
[----:B------:R0:W-:Y:S01]  /*a610*/  STG.E.U16 desc[UR12][R4.64], R0 ;  /* 0x0000000004007986 */ /* 0x0001e2000c10150c */
[----:B------:R-:W-:Y:S01]  /*a620*/  LEA.HI.X.SX32 R7, R3, R19, 0x1, P5 ;  /* 0x0000001303077211 */ /* 0x000fe200028f0eff */
[----:B------:R-:W-:Y:S01]  /*a630*/  IMAD R3, R73, 0x19, RZ ;  /* 0x0000001949037824 */ /* 0x000fe200078e02ff */
[----:B------:R-:W-:Y:S01]  /*a640*/  IADD3 R10, P6, R115, R18, RZ ;  /* 0x00000012730a7210 */ /* 0x000fe20007fde0ff */
[----:B------:R1:W-:Y:S01]  /*a650*/  STG.E.U16 desc[UR12][R8.64], R23 ;  /* 0x0000001708007986 */ /* 0x0003e2000c10150c */
[----:B----4-:R-:W-:-:S03]  /*a660*/  PRMT R22, R45, 0x7632, R22 ;  /* 0x000076322d167816 */ /* 0x010fc60000000016 */
[----:B------:R3:W-:Y:S01]  /*a670*/  STG.E.U16 desc[UR12][R6.64], R11 ;  /* 0x0000000b06007986 */ /* 0x0007e2000c10150c */
[----:B0-----:R-:W-:-:S03]  /*a680*/  IADD3 R4, P5, R113, R18, RZ ;  /* 0x0000001271047210 */ /* 0x001fc60007fbe0ff */
[----:B------:R0:W-:Y:S01]  /*a690*/  STG.E.U16 desc[UR12][R12.64], R24 ;  /* 0x000000180c007986 */ /* 0x0001e2000c10150c */
[----:B------:R-:W-:Y:S01]  /*a6a0*/  PRMT R0, R24, 0x7632, R0 ;  /* 0x0000763218007816 */ /* 0x000fe20000000000 */
[----:B-1----:R-:W1:Y:S01]  /*a6b0*/  LDC R23, c[0x0][0x278] ;  /* 0x00009e00ff177b82 */ /* 0x002e620000000800 */
[-C--:B------:R-:W-:Y:S01]  /*a6c0*/  LEA.HI.X.SX32 R5, R3, R19.reuse, 0x1, P5 ;  /* 0x0000001303057211 */ /* 0x080fe200028f0eff */
[----:B------:R-:W-:Y:S01]  /*a6d0*/  IMAD R3, R73, 0x1b, RZ ;  /* 0x0000001b49037824 */ /* 0x000fe200078e02ff */
[-C--:B------:R-:W-:Y:S02]  /*a6e0*/  IADD3 R8, P4, R117, R18.reuse, RZ ;  /* 0x0000001275087210 */ /* 0x080fe40007f9e0ff */
[----:B---3--:R-:W-:Y:S01]  /*a6f0*/  IADD3 R6, P5, R119, R18, RZ ;  /* 0x0000001277067210 */ /* 0x008fe20007fbe0ff */
[----:B------:R3:W-:Y:S01]  /*a700*/  STG.E.U16 desc[UR12][R4.64], R0 ;  /* 0x0000000004007986 */ /* 0x0007e2000c10150c */
[-C--:B------:R-:W-:Y:S01]  /*a710*/  LEA.HI.X.SX32 R11, R85, R19.reuse, 0x1, P6 ;  /* 0x00000013550b7211 */ /* 0x080fe200030f0eff */
[----:B------:R-:W-:Y:S01]  /*a720*/  IMAD R85, R73, 0x62, RZ ;  /* 0x0000006249557824 */ /* 0x000fe200078e02ff */
[----:B0-----:R-:W0:Y:S01]  /*a730*/  LDC R13, c[0x0][0x278] ;  /* 0x00009e00ff0d7b82 */ /* 0x001e220000000800 */
[-C--:B------:R-:W-:Y:S01]  /*a740*/  LEA.HI.X.SX32 R9, R3, R19.reuse, 0x1, P4 ;  /* 0x0000001303097211 */ /* 0x080fe200020f0eff */
[----:B------:R-:W-:Y:S01]  /*a750*/  IMAD R3, R73, 0x1d, RZ ;  /* 0x0000001d49037824 */ /* 0x000fe200078e02ff */
[----:B------:R-:W-:Y:S01]  /*a760*/  LEA.HI.X.SX32 R7, R97, R19, 0x1, P5 ;  /* 0x0000001361077211 */ /* 0x000fe200028f0eff */
[----:B------:R4:W-:Y:S01]  /*a770*/  STG.E.U16 desc[UR12][R10.64], R25 ;  /* 0x000000190a007986 */ /* 0x0009e2000c10150c */
[----:B------:R-:W-:Y:S01]  /*a780*/  IMAD R97, R73, 0x52, RZ ;  /* 0x0000005249617824 */ /* 0x000fe200078e02ff */
[----:B------:R-:W-:-:S02]  /*a790*/  PRMT R24, R47, 0x7632, R24 ;  /* 0x000076322f187816 */ /* 0x000fc40000000018 */
[----:B---3--:R-:W-:Y:S01]  /*a7a0*/  PRMT R5, R25, 0x7632, R5 ;  /* 0x0000763219057816 */ /* 0x008fe20000000005 */
[----:B------:R-:W-:Y:S01]  /*a7b0*/  IMAD R0, R216, UR5, RZ ;  /* 0x00000005d8007c24 */ /* 0x000fe2000f8e02ff */
[----:B------:R-:W-:-:S03]  /*a7c0*/  IADD3 R4, P4, R121, R18, RZ ;  /* 0x0000001279047210 */ /* 0x000fc60007f9e0ff */
[----:B------:R3:W-:Y:S01]  /*a7d0*/  STG.E.U16 desc[UR12][R8.64], R5 ;  /* 0x0000000508007986 */ /* 0x0007e2000c10150c */
[----:B------:R-:W-:Y:S01]  /*a7e0*/  IMAD.SHL.U32 R0, R0, 0x2, RZ ;  /* 0x0000000200007824 */ /* 0x000fe200078e00ff */
[----:B-1----:R-:W-:Y:S01]  /*a7f0*/  LEA RZ, P6, R23, R18, 0x6 ;  /* 0x0000001217ff7211 */ /* 0x002fe200078c30ff */
[C---:B----4-:R-:W-:Y:S01]  /*a800*/  IMAD.SHL.U32 R11, R73.reuse, 0x20, RZ ;  /* 0x00000020490b7824 */ /* 0x050fe200078e00ff */
[----:B------:R1:W-:Y:S01]  /*a810*/  STG.E.U16 desc[UR12][R6.64], R26 ;  /* 0x0000001a06007986 */ /* 0x0003e2000c10150c */
[C---:B------:R-:W-:Y:S01]  /*a820*/  IMAD R23, R73.reuse, 0x68, RZ ;  /* 0x0000006849177824 */ /* 0x040fe200078e02ff */
[----:B--2---:R-:W-:Y:S01]  /*a830*/  IADD3 R0, R0, UR4, R79 ;  /* 0x0000000400007c10 */ /* 0x004fe2000fffe04f */
[----:B------:R-:W-:Y:S01]  /*a840*/  IMAD R79, R73, 0x5c, RZ ;  /* 0x0000005c494f7824 */ /* 0x000fe200078e02ff */
[-C--:B------:R-:W-:Y:S01]  /*a850*/  LEA.HI.X.SX32 R11, R11, R19.reuse, 0x1, P6 ;  /* 0x000000130b0b7211 */ /* 0x080fe200030f0eff */
[----:B------:R-:W-:Y:S01]  /*a860*/  IMAD R25, R73, 0x6c, RZ ;  /* 0x0000006c49197824 */ /* 0x000fe200078e02ff */
[----:B0-----:R-:W-:Y:S01]  /*a870*/  LEA R10, R13, R0, 0x6 ;  /* 0x000000000d0a7211 */ /* 0x001fe200078e30ff */
[----:B------:R-:W-:Y:S01]  /*a880*/  ULDC UR4, c[0x0][0x27c] ;  /* 0x00009f0000047ab9 */ /* 0x000fe20000000800 */
[----:B---3--:R-:W-:Y:S01]  /*a890*/  LEA.HI.X.SX32 R5, R3, R19, 0x1, P4 ;  /* 0x0000001303057211 */ /* 0x008fe200020f0eff */
[----:B------:R-:W-:Y:S01]  /*a8a0*/  IMAD R3, R73, 0x1f, RZ ;  /* 0x0000001f49037824 */ /* 0x000fe200078e02ff */
[----:B------:R-:W-:Y:S01]  /*a8b0*/  IADD3 R8, P5, R125, R18, RZ ;  /* 0x000000127d087210 */ /* 0x000fe20007fbe0ff */
[----:B------:R-:W-:Y:S01]  /*a8c0*/  UIMAD UR4, UR6, UR4, URZ ;  /* 0x00000004060472a4 */ /* 0x000fe2000f8e023f */
[----:B-1----:R-:W-:-:S02]  /*a8d0*/  PRMT R7, R26, 0x7632, R7 ;  /* 0x000076321a077816 */ /* 0x002fc40000000007 */
[-C--:B------:R-:W-:Y:S01]  /*a8e0*/  IADD3 R6, P4, R123, R18.reuse, RZ ;  /* 0x000000127b067210 */ /* 0x080fe20007f9e0ff */
[----:B------:R-:W-:Y:S01]  /*a8f0*/  USHF.L.U32 UR6, UR4, 0x2, URZ ;  /* 0x0000000204067899 */ /* 0x000fe2000800063f */
[-C--:B------:R-:W-:Y:S01]  /*a900*/  LEA.HI.X.SX32 R9, R3, R19.reuse, 0x1, P5 ;  /* 0x0000001303097211 */ /* 0x080fe200028f0eff */
[----:B------:R0:W-:Y:S01]  /*a910*/  STG.E.U16 desc[UR12][R4.64], R7 ;  /* 0x0000000704007986 */ /* 0x0001e2000c10150c */
[----:B------:R-:W-:Y:S01]  /*a920*/  IMAD R3, R73, 0x21, RZ ;  /* 0x0000002149037824 */ /* 0x000fe200078e02ff */
[----:B------:R-:W-:Y:S01]  /*a930*/  UIMAD.WIDE UR4, UR4, 0x4, URZ ;  /* 0x00000004040478a5 */ /* 0x000fe2000f8e023f */
[----:B0-----:R-:W-:Y:S01]  /*a940*/  LEA.HI.X.SX32 R7, R77, R19, 0x1, P4 ;  /* 0x000000134d077211 */ /* 0x001fe200020f0eff */
[----:B------:R-:W-:Y:S01]  /*a950*/  IMAD R77, R73, 0x58, RZ ;  /* 0x00000058494d7824 */ /* 0x000fe200078e02ff */
[----:B------:R-:W-:Y:S02]  /*a960*/  PRMT R5, R27, 0x7632, R5 ;  /* 0x000076321b057816 */ /* 0x000fe40000000005 */
[-C--:B------:R-:W-:Y:S01]  /*a970*/  IADD3 R4, P5, R127, R18.reuse, RZ ;  /* 0x000000127f047210 */ /* 0x080fe20007fbe0ff */
[----:B------:R0:W-:Y:S01]  /*a980*/  STG.E.U16 desc[UR12][R6.64], R27 ;  /* 0x0000001b06007986 */ /* 0x0001e2000c10150c */
[----:B------:R-:W-:-:S03]  /*a990*/  IADD3 R12, P4, R129, R18, RZ ;  /* 0x00000012810c7210 */ /* 0x000fc60007f9e0ff */
[----:B------:R1:W-:Y:S01]  /*a9a0*/  STG.E.U16 desc[UR12][R8.64], R5 ;  /* 0x0000000508007986 */ /* 0x0003e2000c10150c */
[-C--:B------:R-:W-:Y:S01]  /*a9b0*/  LEA.HI.X.SX32 R13, R89, R19.reuse, 0x1, P4 ;  /* 0x00000013590d7211 */ /* 0x080fe200020f0eff */
[C---:B------:R-:W-:Y:S02]  /*a9c0*/  IMAD R89, R73.reuse, 0x5a, RZ ;  /* 0x0000005a49597824 */ /* 0x040fe400078e02ff */
[----:B------:R2:W-:Y:S01]  /*a9d0*/  STG.E.U16 desc[UR12][R10.64], R28 ;  /* 0x0000001c0a007986 */ /* 0x0005e2000c10150c */
[----:B0-----:R-:W-:Y:S01]  /*a9e0*/  PRMT R7, R28, 0x7632, R7 ;  /* 0x000076321c077816 */ /* 0x001fe20000000007 */
[----:B------:R-:W-:Y:S01]  /*a9f0*/  IMAD R27, R73, 0x6e, RZ ;  /* 0x0000006e491b7824 */ /* 0x000fe200078e02ff */
[----:B-1----:R-:W-:Y:S01]  /*aa00*/  LEA.HI.X.SX32 R5, R3, R19, 0x1, P5 ;  /* 0x0000001303057211 */ /* 0x002fe200028f0eff */
[----:B------:R-:W-:Y:S01]  /*aa10*/  IMAD R3, R73, 0x23, RZ ;  /* 0x0000002349037824 */ /* 0x000fe200078e02ff */
[-C--:B------:R-:W-:Y:S02]  /*aa20*/  IADD3 R6, P5, R131, R18.reuse, RZ ;  /* 0x0000001283067210 */ /* 0x080fe40007fbe0ff */
[-C--:B------:R-:W-:Y:S01]  /*aa30*/  IADD3 R8, P6, R103, R18.reuse, RZ ;  /* 0x0000001267087210 */ /* 0x080fe20007fde0ff */
[----:B------:R0:W-:Y:S01]  /*aa40*/  STG.E.U16 desc[UR12][R4.64], R7 ;  /* 0x0000000704007986 */ /* 0x0001e2000c10150c */
[----:B--2---:R-:W-:-:S02]  /*aa50*/  IADD3 R10, P4, R99, R18, RZ ;  /* 0x00000012630a7210 */ /* 0x004fc40007f9e0ff */
[-C--:B------:R-:W-:Y:S01]  /*aa60*/  LEA.HI.X.SX32 R9, R91, R19.reuse, 0x1, P6 ;  /* 0x000000135b097211 */ /* 0x080fe200030f0eff */
[----:B------:R1:W-:Y:S01]  /*aa70*/  STG.E.U16 desc[UR12][R12.64], R29 ;  /* 0x0000001d0c007986 */ /* 0x0003e2000c10150c */
[-C--:B------:R-:W-:Y:S01]  /*aa80*/  LEA.HI.X.SX32 R11, R75, R19.reuse, 0x1, P4 ;  /* 0x000000134b0b7211 */ /* 0x080fe200020f0eff */
[----:B------:R-:W-:Y:S01]  /*aa90*/  IMAD R91, R73, 0x54, RZ ;  /* 0x00000054495b7824 */ /* 0x000fe200078e02ff */
[----:B-----5:R-:W-:Y:S01]  /*aaa0*/  PRMT R28, R65, 0x7632, R28 ;  /* 0x00007632411c7816 */ /* 0x020fe2000000001c */
[----:B------:R-:W-:Y:S01]  /*aab0*/  IMAD R75, R73, 0x66, RZ ;  /* 0x00000066494b7824 */ /* 0x000fe200078e02ff */
[-C--:B0-----:R-:W-:Y:S01]  /*aac0*/  LEA.HI.X.SX32 R7, R3, R19.reuse, 0x1, P5 ;  /* 0x0000001303077211 */ /* 0x081fe200028f0eff */
[----:B------:R-:W-:Y:S01]  /*aad0*/  IMAD R3, R73, 0x25, RZ ;  /* 0x0000002549037824 */ /* 0x000fe200078e02ff */
[----:B------:R-:W-:Y:S02]  /*aae0*/  PRMT R5, R29, 0x7632, R5 ;  /* 0x000076321d057816 */ /* 0x000fe40000000005 */
[-C--:B------:R-:W-:Y:S01]  /*aaf0*/  IADD3 R4, P5, R105, R18.reuse, RZ ;  /* 0x0000001269047210 */ /* 0x080fe20007fbe0ff */
[----:B-1----:R-:W-:Y:S01]  /*ab00*/  IMAD R29, R73, 0x72, RZ ;  /* 0x00000072491d7824 */ /* 0x002fe200078e02ff */
[-C--:B------:R-:W-:Y:S01]  /*ab10*/  IADD3 R12, P4, R91, R18.reuse, RZ ;  /* 0x000000125b0c7210 */ /* 0x080fe20007f9e0ff */
[----:B------:R0:W-:Y:S03]  /*ab20*/  STG.E.U16 desc[UR12][R6.64], R5 ;  /* 0x0000000506007986 */ /* 0x0001e6000c10150c */
[-C--:B------:R-:W-:Y:S01]  /*ab30*/  LEA.HI.X.SX32 R13, R107, R19.reuse, 0x1, P4 ;  /* 0x000000136b0d7211 */ /* 0x080fe200020f0eff */
[----:B------:R1:W-:Y:S01]  /*ab40*/  STG.E.U16 desc[UR12][R8.64], R30 ;  /* 0x0000001e08007986 */ /* 0x0003e2000c10150c */
[----:B0-----:R-:W-:Y:S01]  /*ab50*/  LEA.HI.X.SX32 R5, R3, R19, 0x1, P5 ;  /* 0x0000001303057211 */ /* 0x001fe200028f0eff */
[----:B------:R-:W-:Y:S01]  /*ab60*/  IMAD R3, R73, 0x27, RZ ;  /* 0x0000002749037824 */ /* 0x000fe200078e02ff */
[----:B------:R-:W-:-:S02]  /*ab70*/  IADD3 R6, P5, R101, R18, RZ ;  /* 0x0000001265067210 */ /* 0x000fc40007fbe0ff */
[----:B-1----:R-:W-:Y:S02]  /*ab80*/  PRMT R9, R30, 0x7632, R9 ;  /* 0x000076321e097816 */ /* 0x002fe40000000009 */
[----:B------:R-:W-:Y:S02]  /*ab90*/  IADD3 R8, P6, R95, R18, RZ ;  /* 0x000000125f087210 */ /* 0x000fe40007fde0ff */
[----:B------:R-:W-:Y:S01]  /*aba0*/  LEA.HI.X.SX32 R7, R3, R19, 0x1, P5 ;  /* 0x0000001303077211 */ /* 0x000fe200028f0eff */
[----:B------:R0:W-:Y:S01]  /*abb0*/  STG.E.U16 desc[UR12][R4.64], R9 ;  /* 0x0000000904007986 */ /* 0x0001e2000c10150c */
[----:B------:R-:W-:-:S03]  /*abc0*/  IMAD R3, R73, 0x29, RZ ;  /* 0x0000002949037824 */ /* 0x000fc600078e02ff */
[----:B------:R1:W-:Y:S01]  /*abd0*/  STG.E.U16 desc[UR12][R10.64], R31 ;  /* 0x0000001f0a007986 */ /* 0x0003e2000c10150c */
[----:B0-----:R-:W-:Y:S02]  /*abe0*/  PRMT R5, R31, 0x7632, R5 ;  /* 0x000076321f057816 */ /* 0x001fe40000000005 */
[-C--:B------:R-:W-:Y:S01]  /*abf0*/  LEA.HI.X.SX32 R9, R93, R19.reuse, 0x1, P6 ;  /* 0x000000135d097211 */ /* 0x080fe200030f0eff */
[----:B------:R-:W-:Y:S01]  /*ac00*/  IMAD R93, R73, 0x56, RZ ;  /* 0x00000056495d7824 */ /* 0x000fe200078e02ff */
[-C--:B------:R-:W-:Y:S01]  /*ac10*/  IADD3 R4, P5, R97, R18.reuse, RZ ;  /* 0x0000001261047210 */ /* 0x080fe20007fbe0ff */
[----:B------:R0:W-:Y:S01]  /*ac20*/  STG.E.U16 desc[UR12][R6.64], R5 ;  /* 0x0000000506007986 */ /* 0x0001e2000c10150c */
[----:B-1----:R-:W-:Y:S01]  /*ac30*/  IADD3 R10, P4, R79, R18, RZ ;  /* 0x000000124f0a7210 */ /* 0x002fe20007f9e0ff */
[----:B------:R-:W-:Y:S02]  /*ac40*/  IMAD R31, R73, 0x60, RZ ;  /* 0x00000060491f7824 */ /* 0x000fe400078e02ff */
[----:B------:R1:W-:Y:S01]  /*ac50*/  STG.E.U16 desc[UR12][R8.64], R32 ;  /* 0x0000002008007986 */ /* 0x0003e2000c10150c */
[----:B------:R-:W-:-:S02]  /*ac60*/  LEA.HI.X.SX32 R11, R21, R19, 0x1, P4 ;  /* 0x00000013150b7211 */ /* 0x000fc400020f0eff */
[----:B0-----:R-:W-:Y:S02]  /*ac70*/  PRMT R7, R32, 0x7632, R7 ;  /* 0x0000763220077816 */ /* 0x001fe40000000007 */
[-C--:B------:R-:W-:Y:S01]  /*ac80*/  LEA.HI.X.SX32 R5, R3, R19.reuse, 0x1, P5 ;  /* 0x0000001303057211 */ /* 0x080fe200028f0eff */
[----:B------:R-:W-:Y:S01]  /*ac90*/  IMAD R3, R73, 0x2b, RZ ;  /* 0x0000002b49037824 */ /* 0x000fe200078e02ff */
[-C--:B------:R-:W-:Y:S02]  /*aca0*/  IADD3 R6, P5, R93, R18.reuse, RZ ;  /* 0x000000125d067210 */ /* 0x080fe40007fbe0ff */
[----:B-1----:R-:W-:Y:S01]  /*acb0*/  IADD3 R8, P6, R77, R18, RZ ;  /* 0x000000124d087210 */ /* 0x002fe20007fde0ff */
[----:B------:R0:W-:Y:S03]  /*acc0*/  STG.E.U16 desc[UR12][R4.64], R7 ;  /* 0x0000000704007986 */ /* 0x0001e6000c10150c */
[-C--:B------:R-:W-:Y:S01]  /*acd0*/  LEA.HI.X.SX32 R9, R109, R19.reuse, 0x1, P6 ;  /* 0x000000136d097211 */ /* 0x080fe200030f0eff */
[----:B------:R1:W-:Y:S01]  /*ace0*/  STG.E.U16 desc[UR12][R12.64], R33 ;  /* 0x000000210c007986 */ /* 0x0003e2000c10150c */
[----:B------:R-:W-:Y:S01]  /*acf0*/  IMAD R109, R73, 0x3d, RZ ;  /* 0x0000003d496d7824 */ /* 0x000fe200078e02ff */
[----:B0-----:R-:W-:Y:S01]  /*ad00*/  LEA.HI.X.SX32 R7, R3, R19, 0x1, P5 ;  /* 0x0000001303077211 */ /* 0x001fe200028f0eff */
[----:B------:R-:W-:Y:S01]  /*ad10*/  IMAD R3, R73, 0x2d, RZ ;  /* 0x0000002d49037824 */ /* 0x000fe200078e02ff */
[----:B------:R-:W-:-:S02]  /*ad20*/  PRMT R5, R33, 0x7632, R5 ;  /* 0x0000763221057816 */ /* 0x000fc40000000005 */
[-C--:B------:R-:W-:Y:S01]  /*ad30*/  IADD3 R4, P5, R89, R18.reuse, RZ ;  /* 0x0000001259047210 */ /* 0x080fe20007fbe0ff */
[C---:B-1----:R-:W-:Y:S01]  /*ad40*/  IMAD R33, R73.reuse, 0x64, RZ ;  /* 0x0000006449217824 */ /* 0x042fe200078e02ff */
[----:B------:R-:W-:Y:S01]  /*ad50*/  PRMT R12, R36, 0x7632, R12 ;  /* 0x00007632240c7816 */ /* 0x000fe2000000000c */
[----:B------:R0:W-:Y:S01]  /*ad60*/  STG.E.U16 desc[UR12][R6.64], R5 ;  /* 0x0000000506007986 */ /* 0x0001e2000c10150c */
[----:B------:R-:W-:Y:S02]  /*ad70*/  IMAD R13, R73, 0x70, RZ ;  /* 0x00000070490d7824 */ /* 0x000fe400078e02ff */
[----:B------:R-:W-:Y:S01]  /*ad80*/  IADD3 R20, P4, R33, R18, RZ ;  /* 0x0000001221147210 */ /* 0x000fe20007f9e0ff */
[----:B------:R1:W-:Y:S03]  /*ad90*/  STG.E.U16 desc[UR12][R8.64], R34 ;  /* 0x0000002208007986 */ /* 0x0003e6000c10150c */
[----:B------:R-:W-:-:S02]  /*ada0*/  LEA.HI.X.SX32 R21, R113, R19, 0x1, P4 ;  /* 0x0000001371157211 */ /* 0x000fc400020f0eff */
[-C--:B------:R-:W-:Y:S01]  /*adb0*/  IADD3 R106, P4, R25, R18.reuse, RZ ;  /* 0x00000012196a7210 */ /* 0x080fe20007f9e0ff */
[----:B------:R-:W2:Y:S01]  /*adc0*/  LDC R113, c[0x0][0x278] ;  /* 0x00009e00ff717b82 */ /* 0x000ea20000000800 */
[-C--:B0-----:R-:W-:Y:S01]  /*add0*/  LEA.HI.X.SX32 R5, R3, R19.reuse, 0x1, P5 ;  /* 0x0000001303057211 */ /* 0x081fe200028f0eff */
[----:B------:R-:W-:Y:S01]  /*ade0*/  IMAD R3, R73, 0x2f, RZ ;  /* 0x0000002f49037824 */ /* 0x000fe200078e02ff */
[-C--:B------:R-:W-:Y:S02]  /*adf0*/  IADD3 R6, P5, R81, R18.reuse, RZ ;  /* 0x0000001251067210 */ /* 0x080fe40007fbe0ff */
[----:B-1----:R-:W-:Y:S02]  /*ae00*/  PRMT R9, R34, 0x7632, R9 ;  /* 0x0000763222097816 */ /* 0x002fe40000000009 */
[-C--:B------:R-:W-:Y:S01]  /*ae10*/  LEA.HI.X.SX32 R7, R3, R19.reuse, 0x1, P5 ;  /* 0x0000001303077211 */ /* 0x080fe200028f0eff */
[----:B------:R-:W-:Y:S01]  /*ae20*/  IMAD R3, R73, 0x31, RZ ;  /* 0x0000003149037824 */ /* 0x000fe200078e02ff */
[----:B------:R-:W-:Y:S01]  /*ae30*/  IADD3 R8, P6, R31, R18, RZ ;  /* 0x000000121f087210 */ /* 0x000fe20007fde0ff */
[----:B------:R0:W-:Y:S01]  /*ae40*/  STG.E.U16 desc[UR12][R4.64], R9 ;  /* 0x0000000904007986 */ /* 0x0001e2000c10150c */
[----:B------:R-:W-:-:S03]  /*ae50*/  LEA.HI.X.SX32 R107, R117, R19, 0x1, P4 ;  /* 0x00000013756b7211 */ /* 0x000fc600020f0eff */
[----:B------:R1:W-:Y:S01]  /*ae60*/  STG.E.U16 desc[UR12][R10.64], R35 ;  /* 0x000000230a007986 */ /* 0x0003e2000c10150c */
[----:B0-----:R-:W-:Y:S02]  /*ae70*/  PRMT R5, R35, 0x7632, R5 ;  /* 0x0000763223057816 */ /* 0x001fe40000000005 */
[----:B------:R-:W-:Y:S02]  /*ae80*/  IADD3 R4, P5, R85, R18, RZ ;  /* 0x0000001255047210 */ /* 0x000fe40007fbe0ff */
[----:B------:R-:W-:Y:S01]  /*ae90*/  LEA.HI.X.SX32 R9, R111, R19, 0x1, P6 ;  /* 0x000000136f097211 */ /* 0x000fe200030f0eff */
[----:B------:R0:W-:Y:S01]  /*aea0*/  STG.E.U16 desc[UR12][R6.64], R5 ;  /* 0x0000000506007986 */ /* 0x0001e2000c10150c */
[C---:B-1----:R-:W-:Y:S01]  /*aeb0*/  IMAD R35, R73.reuse, 0x6a, RZ ;  /* 0x0000006a49237824 */ /* 0x042fe200078e02ff */
[----:B------:R-:W-:Y:S01]  /*aec0*/  PRMT R10, R42, 0x7632, R10 ;  /* 0x000076322a0a7816 */ /* 0x000fe2000000000a */
[----:B------:R-:W-:Y:S01]  /*aed0*/  IMAD R11, R73, 0x76, RZ ;  /* 0x00000076490b7824 */ /* 0x000fe200078e02ff */
[----:B------:R1:W-:Y:S01]  /*aee0*/  STG.E.U16 desc[UR12][R8.64], R40 ;  /* 0x0000002808007986 */ /* 0x0003e2000c10150c */
[----:B------:R-:W3:Y:S01]  /*aef0*/  LDC R111, c[0x0][0x278] ;  /* 0x00009e00ff6f7b82 */ /* 0x000ee20000000800 */
[----:B0-----:R-:W-:-:S02]  /*af00*/  PRMT R7, R40, 0x7632, R7 ;  /* 0x0000763228077816 */ /* 0x001fc40000000007 */
[-C--:B------:R-:W-:Y:S01]  /*af10*/  LEA.HI.X.SX32 R5, R3, R19.reuse, 0x1, P5 ;  /* 0x0000001303057211 */ /* 0x080fe200028f0eff */
[----:B------:R-:W-:Y:S01]  /*af20*/  IMAD R3, R73, 0x33, RZ ;  /* 0x0000003349037824 */ /* 0x000fe200078e02ff */
[-C--:B------:R-:W-:Y:S02]  /*af30*/  IADD3 R6, P5, R75, R18.reuse, RZ ;  /* 0x000000124b067210 */ /* 0x080fe40007fbe0ff */
[----:B-1----:R-:W-:Y:S01]  /*af40*/  IADD3 R8, P6, R23, R18, RZ ;  /* 0x0000001217087210 */ /* 0x002fe20007fde0ff */
[----:B------:R0:W-:Y:S03]  /*af50*/  STG.E.U16 desc[UR12][R4.64], R7 ;  /* 0x0000000704007986 */ /* 0x0001e6000c10150c */
[-C--:B------:R-:W-:Y:S01]  /*af60*/  LEA.HI.X.SX32 R9, R115, R19.reuse, 0x1, P6 ;  /* 0x0000001373097211 */ /* 0x080fe200030f0eff */
[----:B------:R1:W-:Y:S01]  /*af70*/  STG.E.U16 desc[UR12][R20.64], R41 ;  /* 0x0000002914007986 */ /* 0x0003e2000c10150c */
[----:B------:R-:W4:Y:S01]  /*af80*/  LDC R115, c[0x0][0x278] ;  /* 0x00009e00ff737b82 */ /* 0x000f220000000800 */
[----:B0-----:R-:W-:Y:S01]  /*af90*/  LEA.HI.X.SX32 R7, R3, R19, 0x1, P5 ;  /* 0x0000001303077211 */ /* 0x001fe200028f0eff */
[----:B------:R-:W-:Y:S01]  /*afa0*/  IMAD R3, R73, 0x35, RZ ;  /* 0x0000003549037824 */ /* 0x000fe200078e02ff */
[----:B------:R-:W-:-:S02]  /*afb0*/  PRMT R5, R41, 0x7632, R5 ;  /* 0x0000763229057816 */ /* 0x000fc40000000005 */
        /* <DEDUP_REMOVED lines=8> */
[----:B------:R-:W-:Y:S01]  /*b040*/  IADD3 R6, P5, R27, R18, RZ ;  /* 0x000000121b067210 */ /* 0x000fe20007fbe0ff */
[----:B-1----:R-:W-:-:S02]  /*b050*/  IMAD R9, R73, 0x74, RZ ;  /* 0x0000007449097824 */ /* 0x002fc400078e02ff */
[----:B------:R0:W-:Y:S01]  /*b060*/  STG.E.U16 desc[UR12][R4.64], R10 ;  /* 0x0000000a04007986 */ /* 0x0001e2000c10150c */
[----:B------:R-:W-:Y:S01]  /*b070*/  LEA.HI.X.SX32 R7, R3, R19, 0x1, P5 ;  /* 0x0000001303077211 */ /* 0x000fe200028f0eff */
[----:B------:R-:W-:Y:S01]  /*b080*/  IMAD R3, R73, 0x78, RZ ;  /* 0x0000007849037824 */ /* 0x000fe200078e02ff */
[----:B------:R-:W1:Y:S01]  /*b090*/  LDC R8, c[0x0][0x278] ;  /* 0x00009e00ff087b82 */ /* 0x000e620000000800 */
[----:B------:R5:W-:Y:S01]  /*b0a0*/  STG.E.U16 desc[UR12][R106.64], R43 ;  /* 0x0000002b6a007986 */ /* 0x000be2000c10150c */
[-C--:B------:R-:W-:Y:S02]  /*b0b0*/  IADD3 R40, P4, R9, R18.reuse, RZ ;  /* 0x0000001209287210 */ /* 0x080fe40007f9e0ff */
[----:B0-----:R-:W-:Y:S02]  /*b0c0*/  PRMT R5, R43, 0x7632, R5 ;  /* 0x000076322b057816 */ /* 0x001fe40000000005 */
[-C--:B------:R-:W-:Y:S02]  /*b0d0*/  IADD3 R4, P5, R29, R18.reuse, RZ ;  /* 0x000000121d047210 */ /* 0x080fe40007fbe0ff */
[----:B-----5:R-:W-:Y:S01]  /*b0e0*/  IADD3 R106, P6, R3, R18, RZ ;  /* 0x00000012036a7210 */ /* 0x020fe20007fde0ff */
[----:B------:R0:W-:Y:S01]  /*b0f0*/  STG.E.U16 desc[UR12][R6.64], R5 ;  /* 0x0000000506007986 */ /* 0x0001e2000c10150c */
[----:B------:R-:W-:-:S02]  /*b100*/  PRMT R10, R38, 0x7632, R10 ;  /* 0x00007632260a7816 */ /* 0x000fc4000000000a */
[-C--:B------:R-:W-:Y:S01]  /*b110*/  LEA.HI.X.SX32 R107, R123, R19.reuse, 0x1, P6 ;  /* 0x000000137b6b7211 */ /* 0x080fe200030f0eff */
[----:B------:R5:W-:Y:S01]  /*b120*/  STG.E.U16 desc[UR12][R20.64], R36 ;  /* 0x0000002414007986 */ /* 0x000be2000c10150c */
[----:B-1----:R-:W-:Y:S01]  /*b130*/  IMAD R117, R8, 0x84, RZ ;  /* 0x0000008408757824 */ /* 0x002fe200078e02ff */
[-C--:B0-----:R-:W-:Y:S01]  /*b140*/  LEA.HI.X.SX32 R5, R41, R19.reuse, 0x1, P5 ;  /* 0x0000001329057211 */ /* 0x081fe200028f0eff */
[----:B------:R-:W-:Y:S01]  /*b150*/  IMAD R7, R73, 0x3b, RZ ;  /* 0x0000003b49077824 */ /* 0x000fe200078e02ff */
[----:B------:R-:W0:Y:S01]  /*b160*/  LDC R6, c[0x0][0x278] ;  /* 0x00009e00ff067b82 */ /* 0x000e220000000800 */
[-C--:B------:R-:W-:Y:S01]  /*b170*/  IADD3 R42, P5, R11, R18.reuse, RZ ;  /* 0x000000120b2a7210 */ /* 0x080fe20007fbe0ff */
[----:B-----5:R-:W-:Y:S01]  /*b180*/  IMAD R21, R73, 0x7a, RZ ;  /* 0x0000007a49157824 */ /* 0x020fe200078e02ff */
[-C--:B------:R-:W-:Y:S01]  /*b190*/  LEA.HI.X.SX32 R41, R121, R19.reuse, 0x1, P4 ;  /* 0x0000001379297211 */ /* 0x080fe200020f0eff */
[----:B------:R1:W-:Y:S01]  /*b1a0*/  STG.E.U16 desc[UR12][R4.64], R12 ;  /* 0x0000000c04007986 */ /* 0x0003e2000c10150c */
[----:B------:R-:W-:Y:S01]  /*b1b0*/  LEA.HI.X.SX32 R43, R7, R19, 0x1, P5 ;  /* 0x00000013072b7211 */ /* 0x000fe200028f0eff */
[----:B------:R-:W-:Y:S01]  /*b1c0*/  IMAD R7, R73, 0x7c, RZ ;  /* 0x0000007c49077824 */ /* 0x000fe200078e02ff */
[-C--:B------:R-:W-:Y:S01]  /*b1d0*/  IADD3 R108, P4, R21, R18.reuse, RZ ;  /* 0x00000012156c7210 */ /* 0x080fe20007f9e0ff */
[----:B------:R5:W-:Y:S01]  /*b1e0*/  STG.E.U16 desc[UR12][R40.64], R37 ;  /* 0x0000002528007986 */ /* 0x000be2000c10150c */
[----:B------:R-:W-:Y:S01]  /*b1f0*/  PRMT R20, R39, 0x7632, R20 ;  /* 0x0000763227147816 */ /* 0x000fe20000000014 */
[----:B------:R-:W4:Y:S01]  /*b200*/  LDC R8, c[0x0][0x278] ;  /* 0x00009e00ff087b82 */ /* 0x000f220000000800 */
[----:B------:R-:W-:-:S02]  /*b210*/  IADD3 R36, P5, R7, R18, RZ ;  /* 0x0000001207247210 */ /* 0x000fc40007fbe0ff */
[-C--:B------:R-:W-:Y:S02]  /*b220*/  LEA.HI.X.SX32 R109, R109, R19.reuse, 0x1, P4 ;  /* 0x000000136d6d7211 */ /* 0x080fe400020f0eff */
[----:B------:R-:W-:Y:S02]  /*b230*/  IADD3 RZ, P6, R117, R18, RZ ;  /* 0x0000001275ff7210 */ /* 0x000fe40007fde0ff */
[----:B-1----:R-:W-:Y:S01]  /*b240*/  PRMT R5, R37, 0x7632, R5 ;  /* 0x0000763225057816 */ /* 0x002fe20000000005 */
[----:B------:R-:W1:Y:S01]  /*b250*/  LDC R4, c[0x0][0x278] ;  /* 0x00009e00ff047b82 */ /* 0x000e620000000800 */
[----:B------:R-:W-:Y:S01]  /*b260*/  PRMT R12, R48, 0x7632, R12 ;  /* 0x00007632300c7816 */ /* 0x000fe2000000000c */
[----:B-----5:R-:W-:Y:S01]  /*b270*/  IMAD R41, R73, 0x3f, RZ ;  /* 0x0000003f49297824 */ /* 0x020fe200078e02ff */
[----:B------:R-:W-:Y:S01]  /*b280*/  LEA.HI.X.SX32 R37, R125, R19, 0x1, P5 ;  /* 0x000000137d257211 */ /* 0x000fe200028f0eff */
[----:B------:R5:W-:Y:S04]  /*b290*/  STG.E.U16 desc[UR12][R42.64], R5 ;  /* 0x000000052a007986 */ /* 0x000be8000c10150c */
[----:B------:R2:W-:Y:S04]  /*b2a0*/  STG.E.U16 desc[UR12][R106.64], R38 ;  /* 0x000000266a007986 */ /* 0x0005e8000c10150c */
[----:B------:R-:W-:Y:S01]  /*b2b0*/  STG.E.U16 desc[UR12][R108.64], R10 ;  /* 0x0000000a6c007986 */ /* 0x000fe2000c10150c */
[----:B-----5:R-:W-:-:S03]  /*b2c0*/  IMAD R5, R73, 0x7e, RZ ;  /* 0x0000007e49057824 */ /* 0x020fc600078e02ff */
[----:B------:R5:W-:Y:S01]  /*b2d0*/  STG.E.U16 desc[UR12][R36.64], R39 ;  /* 0x0000002724007986 */ /* 0x000be2000c10150c */
[----:B0-----:R-:W-:Y:S01]  /*b2e0*/  IMAD R43, R6, 0x82, RZ ;  /* 0x00000082062b7824 */ /* 0x001fe200078e02ff */
[----:B--2---:R-:W0:Y:S01]  /*b2f0*/  LDC R107, c[0x0][0x278] ;  /* 0x00009e00ff6b7b82 */ /* 0x004e220000000800 */
[----:B------:R-:W-:-:S03]  /*b300*/  IADD3 R40, P4, R5, R18, RZ ;  /* 0x0000001205287210 */ /* 0x000fc60007f9e0ff */
[-C--:B------:R-:W-:Y:S01]  /*b310*/  IADD3 RZ, P5, R43, R18.reuse, RZ ;  /* 0x000000122bff7210 */ /* 0x080fe20007fbe0ff */
[----:B------:R-:W-:Y:S01]  /*b320*/  IMAD.SHL.U32 R43, R73, 0x40, RZ ;  /* 0x00000040492b7824 */ /* 0x000fe200078e00ff */
[-C--:B------:R-:W-:Y:S02]  /*b330*/  LEA.HI.X.SX32 R41, R41, R19.reuse, 0x1, P4 ;  /* 0x0000001329297211 */ /* 0x080fe400020f0eff */
[-C--:B---3--:R-:W-:Y:S01]  /*b340*/  LEA RZ, P4, R111, R18.reuse, 0x7 ;  /* 0x000000126fff7211 */ /* 0x088fe200078838ff */
[----:B------:R-:W2:Y:S01]  /*b350*/  LDC R6, c[0x0][0x278] ;  /* 0x00009e00ff067b82 */ /* 0x000ea20000000800 */
[----:B-----5:R-:W-:Y:S01]  /*b360*/  IMAD R39, R73, 0x41, RZ ;  /* 0x0000004149277824 */ /* 0x020fe200078e02ff */
[----:B------:R4:W-:Y:S01]  /*b370*/  STG.E.U16 desc[UR12][R40.64], R20 ;  /* 0x0000001428007986 */ /* 0x0009e2000c10150c */
[--C-:B------:R-:W-:Y:S01]  /*b380*/  IMAD R36, R113, 0x80, R0.reuse ;  /* 0x0000008071247824 */ /* 0x100fe200078e0200 */
[-C--:B------:R-:W-:Y:S01]  /*b390*/  LEA.HI.X.SX32 R37, R43, R19.reuse, 0x1, P4 ;  /* 0x000000132b257211 */ /* 0x080fe200020f0eff */
[----:B-1----:R-:W-:Y:S01]  /*b3a0*/  IMAD R113, R4, 0x86, RZ ;  /* 0x0000008604717824 */ /* 0x002fe200078e02ff */
[-C--:B------:R-:W-:Y:S01]  /*b3b0*/  LEA.HI.X.SX32 R39, R39, R19.reuse, 0x1, P5 ;  /* 0x0000001327277211 */ /* 0x080fe200028f0eff */
[----:B------:R-:W-:Y:S01]  /*b3c0*/  IMAD R43, R73, 0x43, RZ ;  /* 0x00000043492b7824 */ /* 0x000fe200078e02ff */
[----:B------:R-:W1:Y:S01]  /*b3d0*/  LDC R109, c[0x0][0x278] ;  /* 0x00009e00ff6d7b82 */ /* 0x000e620000000800 */
[----:B------:R3:W-:Y:S01]  /*b3e0*/  STG.E.U16 desc[UR12][R36.64], R48 ;  /* 0x0000003024007986 */ /* 0x0007e2000c10150c */
[----:B------:R-:W-:Y:S01]  /*b3f0*/  IADD3 RZ, P4, R113, R18, RZ ;  /* 0x0000001271ff7210 */ /* 0x000fe20007f9e0ff */
[--C-:B----4-:R-:W-:Y:S01]  /*b400*/  IMAD R40, R115, 0x84, R0.reuse ;  /* 0x0000008473287824 */ /* 0x110fe200078e0200 */
[----:B------:R-:W-:Y:S01]  /*b410*/  LEA.HI.X.SX32 R41, R127, R19, 0x1, P6 ;  /* 0x000000137f297211 */ /* 0x000fe200030f0eff */
[----:B0-----:R-:W-:-:S03]  /*b420*/  IMAD R38, R107, 0x82, R0 ;  /* 0x000000826b267824 */ /* 0x001fc600078e0200 */
[----:B------:R-:W0:Y:S01]  /*b430*/  LDC R111, c[0x0][0x278] ;  /* 0x00009e00ff6f7b82 */ /* 0x000e220000000800 */
[----:B------:R-:W-:Y:S01]  /*b440*/  PRMT R20, R44, 0x7632, R20 ;  /* 0x000076322c147816 */ /* 0x000fe20000000014 */
[----:B------:R2:W-:Y:S01]  /*b450*/  STG.E.U16 desc[UR12][R38.64], R12 ;  /* 0x0000000c26007986 */ /* 0x0005e2000c10150c */
[----:B---3--:R-:W-:-:S05]  /*b460*/  LEA.HI.X.SX32 R37, R43, R19, 0x1, P4 ;  /* 0x000000132b257211 */ /* 0x008fca00020f0eff */
[----:B------:R-:W3:Y:S01]  /*b470*/  LDC R107, c[0x0][0x278] ;  /* 0x00009e00ff6b7b82 */ /* 0x000ee20000000800 */
[----:B------:R4:W-:Y:S01]  /*b480*/  STG.E.U16 desc[UR12][R40.64], R49 ;  /* 0x0000003128007986 */ /* 0x0009e2000c10150c */
[----:B-1----:R-:W-:-:S06]  /*b490*/  IMAD R36, R109, 0x86, R0 ;  /* 0x000000866d247824 */ /* 0x002fcc00078e0200 */
[----:B------:R-:W1:Y:S01]  /*b4a0*/  LDC R113, c[0x0][0x278] ;  /* 0x00009e00ff717b82 */ /* 0x000e620000000800 */
[----:B--2---:R-:W-:Y:S01]  /*b4b0*/  IMAD R39, R6, 0x88, RZ ;  /* 0x0000008806277824 */ /* 0x004fe200078e02ff */
[----:B------:R2:W-:Y:S01]  /*b4c0*/  STG.E.U16 desc[UR12][R36.64], R16 ;  /* 0x0000001024007986 */ /* 0x0005e2000c10150c */
[----:B----4-:R-:W-:-:S03]  /*b4d0*/  IMAD R41, R8, 0x8a, RZ ;  /* 0x0000008a08297824 */ /* 0x010fc600078e02ff */
[-C--:B------:R-:W-:Y:S02]  /*b4e0*/  IADD3 RZ, P4, R39, R18.reuse, RZ ;  /* 0x0000001227ff7210 */ /* 0x080fe40007f9e0ff */
[----:B------:R-:W4:Y:S02]  /*b4f0*/  LDC R43, c[0x0][0x278] ;  /* 0x00009e00ff2b7b82 */ /* 0x000f240000000800 */
[----:B------:R-:W-:Y:S02]  /*b500*/  LEA.HI.X.SX32 R39, R129, R19, 0x1, P4 ;  /* 0x0000001381277211 */ /* 0x000fe400020f0eff */
[----:B------:R-:W-:Y:S01]  /*b510*/  IADD3 RZ, P5, R41, R18, RZ ;  /* 0x0000001229ff7210 */ /* 0x000fe20007fbe0ff */
[----:B------:R-:W-:-:S03]  /*b520*/  IMAD R41, R73, 0x45, RZ ;  /* 0x0000004549297824 */ /* 0x000fc600078e02ff */
[----:B------:R-:W5:Y:S01]  /*b530*/  LDC R49, c[0x0][0x278] ;  /* 0x00009e00ff317b82 */ /* 0x000f620000000800 */
[--C-:B---3--:R-:W-:Y:S01]  /*b540*/  IMAD R38, R107, 0x88, R0.reuse ;  /* 0x000000886b267824 */ /* 0x108fe200078e0200 */
[----:B--2---:R-:W-:Y:S01]  /*b550*/  LEA.HI.X.SX32 R37, R41, R19, 0x1, P5 ;  /* 0x0000001329257211 */ /* 0x004fe200028f0eff */
[----:B0-----:R-:W-:Y:S01]  /*b560*/  IMAD R36, R111, 0x8a, R0 ;  /* 0x0000008a6f247824 */ /* 0x001fe200078e0200 */
[----:B------:R-:W-:Y:S02]  /*b570*/  PRMT R16, R51, 0x7632, R16 ;  /* 0x0000763233107816 */ /* 0x000fe40000000010 */
[----:B------:R5:W-:Y:S02]  /*b580*/  STG.E.U16 desc[UR12][R38.64], R50 ;  /* 0x0000003226007986 */ /* 0x000be4000c10150c */
[----:B------:R-:W0:Y:S01]  /*b590*/  LDC R10, c[0x0][0x278] ;  /* 0x00009e00ff0a7b82 */ /* 0x000e220000000800 */
[----:B-1----:R-:W-:-:S07]  /*b5a0*/  IMAD R40, R113, 0x8c, R0 ;  /* 0x0000008c71287824 */ /* 0x002fce00078e0200 */
[----:B------:R-:W1:Y:S01]  /*b5b0*/  LDC R4, c[0x0][0x278] ;  /* 0x00009e00ff047b82 */ /* 0x000e620000000800 */
[----:B----4-:R-:W-:-:S07]  /*b5c0*/  IMAD R42, R43, 0x8e, R0 ;  /* 0x0000008e2b2a7824 */ /* 0x010fce00078e0200 */
[----:B------:R-:W2:Y:S01]  /*b5d0*/  LDC R6, c[0x0][0x278] ;  /* 0x00009e00ff067b82 */ /* 0x000ea20000000800 */
[----:B-----5:R-:W-:-:S07]  /*b5e0*/  IMAD R38, R49, 0x90, R0 ;  /* 0x0000009031267824 */ /* 0x020fce00078e0200 */
[----:B------:R-:W3:Y:S01]  /*b5f0*/  LDC R8, c[0x0][0x278] ;  /* 0x00009e00ff087b82 */ /* 0x000ee20000000800 */
[----:B0-----:R-:W-:Y:S01]  /*b600*/  IMAD R109, R10, 0x8c, RZ ;  /* 0x0000008c0a6d7824 */ /* 0x001fe200078e02ff */
[----:B------:R-:W-:-:S04]  /*b610*/  PRMT R10, R50, 0x7632, R10 ;  /* 0x00007632320a7816 */ /* 0x000fc8000000000a */
[----:B------:R-:W-:Y:S01]  /*b620*/  IADD3 RZ, P6, R109, R18, RZ ;  /* 0x000000126dff7210 */ /* 0x000fe20007fde0ff */
[----:B------:R0:W-:Y:S01]  /*b630*/  STG.E.U16 desc[UR12][R36.64], R10 ;  /* 0x0000000a24007986 */ /* 0x0001e2000c10150c */
[----:B------:R-:W4:Y:S01]  /*b640*/  LDC R12, c[0x0][0x278] ;  /* 0x00009e00ff0c7b82 */ /* 0x000f220000000800 */
[----:B-1----:R-:W-:Y:S01]  /*b650*/  IMAD R107, R4, 0x8e, RZ ;  /* 0x0000008e046b7824 */ /* 0x002fe200078e02ff */
[----:B------:R-:W-:-:S04]  /*b660*/  LEA.HI.X.SX32 R41, R131, R19, 0x1, P6 ;  /* 0x0000001383297211 */ /* 0x000fc800030f0eff */
[----:B------:R-:W-:Y:S01]  /*b670*/  IADD3 RZ, P5, R107, R18, RZ ;  /* 0x000000126bff7210 */ /* 0x000fe20007fbe0ff */
[----:B------:R1:W-:Y:S01]  /*b680*/  STG.E.U16 desc[UR12][R40.64], R51 ;  /* 0x0000003328007986 */ /* 0x0003e2000c10150c */
[----:B------:R-:W5:Y:S01]  /*b690*/  LDC R0, c[0x0][0x278] ;  /* 0x00009e00ff007b82 */ /* 0x000f620000000800 */
[----:B--2---:R-:W-:Y:S02]  /*b6a0*/  IMAD R39, R6, 0x92, RZ ;  /* 0x0000009206277824 */ /* 0x004fe400078e02ff */
[----:B0-----:R-:W-:-:S05]  /*b6b0*/  IMAD R37, R73, 0x47, RZ ;  /* 0x0000004749257824 */ /* 0x001fca00078e02ff */
[----:B------:R-:W0:Y:S01]  /*b6c0*/  LDC R4, c[0x0][0x278] ;  /* 0x00009e00ff047b82 */ /* 0x000e220000000800 */
[----:B---3--:R-:W-:Y:S01]  /*b6d0*/  IMAD R49, R8, 0x94, RZ ;  /* 0x0000009408317824 */ /* 0x008fe200078e02ff */
[-C--:B------:R-:W-:Y:S01]  /*b6e0*/  LEA.HI.X.SX32 R43, R37, R19.reuse, 0x1, P5 ;  /* 0x00000013252b7211 */ /* 0x080fe200028f0eff */
[----:B------:R-:W-:Y:S01]  /*b6f0*/  IMAD R37, R73, 0x49, RZ ;  /* 0x0000004949257824 */ /* 0x000fe200078e02ff */
[-C--:B------:R-:W-:Y:S02]  /*b700*/  IADD3 R36, P5, R39, R18.reuse, RZ ;  /* 0x0000001227247210 */ /* 0x080fe40007fbe0ff */
[----:B-1----:R-:W-:Y:S01]  /*b710*/  IADD3 R40, P6, R49, R18, RZ ;  /* 0x0000001231287210 */ /* 0x002fe20007fde0ff */
[----:B------:R1:W-:Y:S01]  /*b720*/  STG.E.U16 desc[UR12][R42.64], R16 ;  /* 0x000000102a007986 */ /* 0x0003e2000c10150c */
[----:B------:R-:W2:Y:S01]  /*b730*/  LDC R10, c[0x0][0x278] ;  /* 0x00009e00ff0a7b82 */ /* 0x000ea20000000800 */
[----:B----4-:R-:W-:Y:S01]  /*b740*/  IMAD R109, R12, 0x90, RZ ;  /* 0x000000900c6d7824 */ /* 0x010fe200078e02ff */
[----:B------:R-:W-:-:S02]  /*b750*/  LEA.HI.X.SX32 R37, R37, R19, 0x1, P5 ;  /* 0x0000001325257211 */ /* 0x000fc400028f0eff */
[-C--:B------:R-:W-:Y:S02]  /*b760*/  LEA.HI.X.SX32 R41, R105, R19.reuse, 0x1, P6 ;  /* 0x0000001369297211 */ /* 0x080fe400030f0eff */
[----:B------:R-:W-:Y:S02]  /*b770*/  IADD3 RZ, P4, R109, R18, RZ ;  /* 0x000000126dff7210 */ /* 0x000fe40007f9e0ff */
[----:B------:R-:W3:Y:S01]  /*b780*/  LDC R6, c[0x0][0x278] ;  /* 0x00009e00ff067b82 */ /* 0x000ee20000000800 */
[----:B-----5:R-:W-:Y:S01]  /*b790*/  IMAD R49, R0, 0x96, RZ ;  /* 0x0000009600317824 */ /* 0x020fe200078e02ff */
[----:B------:R-:W-:Y:S01]  /*b7a0*/  LEA.HI.X.SX32 R39, R103, R19, 0x1, P4 ;  /* 0x0000001367277211 */ /* 0x000fe200020f0eff */
[----:B-1----:R-:W-:-:S04]  /*b7b0*/  IMAD R43, R73, 0x4b, RZ ;  /* 0x0000004b492b7824 */ /* 0x002fc800078e02ff */
[----:B------:R1:W-:Y:S01]  /*b7c0*/  STG.E.U16 desc[UR12][R38.64], R44 ;  /* 0x0000002c26007986 */ /* 0x0003e2000c10150c */
[----:B------:R-:W4:Y:S01]  /*b7d0*/  LDC R8, c[0x0][0x278] ;  /* 0x00009e00ff087b82 */ /* 0x000f220000000800 */
[----:B0-----:R-:W-:Y:S02]  /*b7e0*/  IMAD R51, R4, 0x98, RZ ;  /* 0x0000009804337824 */ /* 0x001fe400078e02ff */
[----:B------:R2:W-:Y:S04]  /*b7f0*/  STG.E.U16 desc[UR12][R36.64], R20 ;  /* 0x0000001424007986 */ /* 0x0005e8000c10150c */
[----:B------:R3:W-:Y:S01]  /*b800*/  STG.E.U16 desc[UR12][R40.64], R45 ;  /* 0x0000002d28007986 */ /* 0x0007e2000c10150c */
[----:B------:R-:W0:Y:S01]  /*b810*/  LDC R0, c[0x0][0x278] ;  /* 0x00009e00ff007b82 */ /* 0x000e220000000800 */
[----:B-1----:R-:W-:Y:S01]  /*b820*/  IADD3 R38, P5, R49, R18, RZ ;  /* 0x0000001231267210 */ /* 0x002fe20007fbe0ff */
[----:B--2---:R-:W-:-:S06]  /*b830*/  IMAD R37, R10, 0x9a, RZ ;  /* 0x0000009a0a257824 */ /* 0x004fcc00078e02ff */
[----:B------:R-:W1:Y:S01]  /*b840*/  LDC R12, c[0x0][0x278] ;  /* 0x00009e00ff0c7b82 */ /* 0x000e620000000800 */
[-C--:B------:R-:W-:Y:S01]  /*b850*/  IADD3 R36, P4, R51, R18.reuse, RZ ;  /* 0x0000001233247210 */ /* 0x080fe20007f9e0ff */
[----:B---3--:R-:W-:Y:S01]  /*b860*/  IMAD R45, R6, 0x9c, RZ ;  /* 0x0000009c062d7824 */ /* 0x008fe200078e02ff */
[----:B------:R-:W-:Y:S01]  /*b870*/  LEA.HI.X.SX32 R39, R43, R19, 0x1, P5 ;  /* 0x000000132b277211 */ /* 0x000fe200028f0eff */
[----:B------:R-:W-:Y:S01]  /*b880*/  IMAD R41, R73, 0x4d, RZ ;  /* 0x0000004d49297824 */ /* 0x000fe200078e02ff */
[----:B------:R-:W-:-:S03]  /*b890*/  IADD3 R40, P5, R37, R18, RZ ;  /* 0x0000001225287210 */ /* 0x000fc60007fbe0ff */
[----:B------:R-:W2:Y:S01]  /*b8a0*/  LDC R4, c[0x0][0x278] ;  /* 0x00009e00ff047b82 */ /* 0x000ea20000000800 */
[----:B------:R-:W-:Y:S01]  /*b8b0*/  IADD3 R42, P6, R45, R18, RZ ;  /* 0x000000122d2a7210 */ /* 0x000fe20007fde0ff */
[----:B----4-:R-:W-:Y:S01]  /*b8c0*/  IMAD R45, R8, 0x9e, RZ ;  /* 0x0000009e082d7824 */ /* 0x010fe200078e02ff */
[-C--:B------:R-:W-:Y:S01]  /*b8d0*/  LEA.HI.X.SX32 R37, R99, R19.reuse, 0x1, P4 ;  /* 0x0000001363257211 */ /* 0x080fe200020f0eff */
[----:B------:R3:W-:Y:S01]  /*b8e0*/  STG.E.U16 desc[UR12][R38.64], R22 ;  /* 0x0000001626007986 */ /* 0x0007e2000c10150c */
[-C--:B------:R-:W-:Y:S02]  /*b8f0*/  LEA.HI.X.SX32 R41, R41, R19.reuse, 0x1, P5 ;  /* 0x0000001329297211 */ /* 0x080fe400028f0eff */
[----:B------:R-:W-:Y:S01]  /*b900*/  PRMT R20, R46, 0x7632, R20 ;  /* 0x000076322e147816 */ /* 0x000fe20000000014 */
[----:B------:R-:W4:Y:S01]  /*b910*/  LDC R16, c[0x0][0x278] ;  /* 0x00009e00ff107b82 */ /* 0x000f220000000800 */
[----:B------:R5:W-:Y:S01]  /*b920*/  STG.E.U16 desc[UR12][R36.64], R46 ;  /* 0x0000002e24007986 */ /* 0x000be2000c10150c */
[----:B------:R-:W-:-:S03]  /*b930*/  LEA.HI.X.SX32 R43, R101, R19, 0x1, P6 ;  /* 0x00000013652b7211 */ /* 0x000fc600030f0eff */
[----:B------:R0:W-:Y:S03]  /*b940*/  STG.E.U16 desc[UR12][R40.64], R20 ;  /* 0x0000001428007986 */ /* 0x0001e6000c10150c */
[----:B------:R-:W4:Y:S01]  /*b950*/  LDC R6, c[0x0][0x278] ;  /* 0x00009e00ff067b82 */ /* 0x000f220000000800 */
[----:B---3--:R-:W-:Y:S01]  /*b960*/  IMAD R39, R73, 0x4f, RZ ;  /* 0x0000004f49277824 */ /* 0x008fe200078e02ff */
[----:B------:R3:W-:Y:S01]  /*b970*/  STG.E.U16 desc[UR12][R42.64], R47 ;  /* 0x0000002f2a007986 */ /* 0x0007e2000c10150c */
[----:B-1----:R-:W-:Y:S01]  /*b980*/  IMAD R49, R12, 0xa0, RZ ;  /* 0x000000a00c317824 */ /* 0x002fe200078e02ff */
[----:B------:R-:W-:Y:S02]  /*b990*/  PRMT R22, R57, 0x7632, R22 ;  /* 0x0000763239167816 */ /* 0x000fe40000000016 */
[-C--:B-----5:R-:W-:Y:S01]  /*b9a0*/  IADD3 R36, P5, R45, R18.reuse, RZ ;  /* 0x000000122d247210 */ /* 0x0a0fe20007fbe0ff */
[----:B0-----:R-:W-:Y:S01]  /*b9b0*/  IMAD R45, R0, 0xa2, RZ ;  /* 0x000000a2002d7824 */ /* 0x001fe200078e02ff */
[----:B------:R-:W0:Y:S01]  /*b9c0*/  LDC R8, c[0x0][0x278] ;  /* 0x00009e00ff087b82 */ /* 0x000e220000000800 */
[----:B------:R-:W-:Y:S01]  /*b9d0*/  IADD3 R38, P4, R49, R18, RZ ;  /* 0x0000001231267210 */ /* 0x000fe20007f9e0ff */
[----:B------:R-:W-:Y:S01]  /*b9e0*/  IMAD R41, R73, 0x51, RZ ;  /* 0x0000005149297824 */ /* 0x000fe200078e02ff */
[----:B------:R-:W-:-:S02]  /*b9f0*/  LEA.HI.X.SX32 R37, R39, R19, 0x1, P5 ;  /* 0x0000001327257211 */ /* 0x000fc400028f0eff */
[-C--:B------:R-:W-:Y:S01]  /*ba00*/  IADD3 R40, P5, R45, R18.reuse, RZ ;  /* 0x000000122d287210 */ /* 0x080fe20007fbe0ff */
[----:B--2---:R-:W-:Y:S01]  /*ba10*/  IMAD R45, R4, 0xa6, RZ ;  /* 0x000000a6042d7824 */ /* 0x004fe200078e02ff */
[-C--:B------:R-:W-:Y:S01]  /*ba20*/  LEA.HI.X.SX32 R39, R95, R19.reuse, 0x1, P4 ;  /* 0x000000135f277211 */ /* 0x080fe200020f0eff */
[----:B------:R-:W1:Y:S01]  /*ba30*/  LDC R10, c[0x0][0x278] ;  /* 0x00009e00ff0a7b82 */ /* 0x000e620000000800 */
[----:B----4-:R-:W-:Y:S01]  /*ba40*/  IMAD R51, R16, 0xa4, RZ ;  /* 0x000000a410337824 */ /* 0x010fe200078e02ff */
[----:B------:R2:W-:Y:S01]  /*ba50*/  STG.E.U16 desc[UR12][R36.64], R24 ;  /* 0x0000001824007986 */ /* 0x0005e2000c10150c */
[-C--:B------:R-:W-:Y:S02]  /*ba60*/  LEA.HI.X.SX32 R41, R41, R19.reuse, 0x1, P5 ;  /* 0x0000001329297211 */ /* 0x080fe400028f0eff */
[----:B------:R-:W-:Y:S01]  /*ba70*/  PRMT R20, R56, 0x7632, R20 ;  /* 0x0000763238147816 */ /* 0x000fe20000000014 */
[----:B------:R0:W-:Y:S01]  /*ba80*/  STG.E.U16 desc[UR12][R38.64], R56 ;  /* 0x0000003826007986 */ /* 0x0001e2000c10150c */
[-C--:B---3--:R-:W-:Y:S01]  /*ba90*/  IADD3 R42, P6, R51, R18.reuse, RZ ;  /* 0x00000012332a7210 */ /* 0x088fe20007fde0ff */
[----:B------:R-:W3:Y:S01]  /*baa0*/  LDC R0, c[0x0][0x278] ;  /* 0x00009e00ff007b82 */ /* 0x000ee20000000800 */
[----:B------:R-:W-:Y:S01]  /*bab0*/  IMAD R47, R6, 0xa8, RZ ;  /* 0x000000a8062f7824 */ /* 0x000fe200078e02ff */
[----:B------:R4:W-:Y:S01]  /*bac0*/  STG.E.U16 desc[UR12][R40.64], R20 ;  /* 0x0000001428007986 */ /* 0x0009e2000c10150c */
[----:B------:R-:W-:Y:S01]  /*bad0*/  LEA.HI.X.SX32 R43, R97, R19, 0x1, P6 ;  /* 0x00000013612b7211 */ /* 0x000fe200030f0eff */
[----:B--2---:R-:W-:Y:S01]  /*bae0*/  IMAD R37, R73, 0x53, RZ ;  /* 0x0000005349257824 */ /* 0x004fe200078e02ff */
[----:B------:R-:W-:-:S03]  /*baf0*/  IADD3 R36, P5, R45, R18, RZ ;  /* 0x000000122d247210 */ /* 0x000fc60007fbe0ff */
[----:B------:R-:W2:Y:S01]  /*bb00*/  LDC R4, c[0x0][0x278] ;  /* 0x00009e00ff047b82 */ /* 0x000ea20000000800 */
[----:B------:R1:W-:Y:S01]  /*bb10*/  STG.E.U16 desc[UR12][R42.64], R57 ;  /* 0x000000392a007986 */ /* 0x0003e2000c10150c */
[----:B0-----:R-:W-:Y:S01]  /*bb20*/  IMAD R39, R8, 0xaa, RZ ;  /* 0x000000aa08277824 */ /* 0x001fe200078e02ff */
[-C--:B------:R-:W-:Y:S02]  /*bb30*/  IADD3 R38, P4, R47, R18.reuse, RZ ;  /* 0x000000122f267210 */ /* 0x080fe40007f9e0ff */
[-C--:B------:R-:W-:Y:S01]  /*bb40*/  LEA.HI.X.SX32 R37, R37, R19.reuse, 0x1, P5 ;  /* 0x0000001325257211 */ /* 0x080fe200028f0eff */
[----:B----4-:R-:W-:Y:S01]  /*bb50*/  IMAD R41, R73, 0x55, RZ ;  /* 0x0000005549297824 */ /* 0x010fe200078e02ff */
[----:B------:R-:W-:Y:S01]  /*bb60*/  IADD3 R40, P5, R39, R18, RZ ;  /* 0x0000001227287210 */ /* 0x000fe20007fbe0ff */
[----:B------:R-:W0:Y:S01]  /*bb70*/  LDC R12, c[0x0][0x278] ;  /* 0x00009e00ff0c7b82 */ /* 0x000e220000000800 */
[-C--:B------:R-:W-:Y:S01]  /*bb80*/  LEA.HI.X.SX32 R39, R91, R19.reuse, 0x1, P4 ;  /* 0x000000135b277211 */ /* 0x080fe200020f0eff */
[----:B------:R4:W-:Y:S01]  /*bb90*/  STG.E.U16 desc[UR12][R36.64], R22 ;  /* 0x0000001624007986 */ /* 0x0009e2000c10150c */
[----:B------:R-:W-:Y:S01]  /*bba0*/  LEA.HI.X.SX32 R41, R41, R19, 0x1, P5 ;  /* 0x0000001329297211 */ /* 0x000fe200028f0eff */
[----:B-1----:R-:W-:-:S02]  /*bbb0*/  IMAD R43, R10, 0xac, RZ ;  /* 0x000000ac0a2b7824 */ /* 0x002fc400078e02ff */
[----:B------:R2:W-:Y:S01]  /*bbc0*/  STG.E.U16 desc[UR12][R38.64], R58 ;  /* 0x0000003a26007986 */ /* 0x0005e2000c10150c */
[----:B------:R-:W-:Y:S01]  /*bbd0*/  PRMT R20, R58, 0x7632, R20 ;  /* 0x000076323a147816 */ /* 0x000fe20000000014 */
[----:B------:R-:W1:Y:S01]  /*bbe0*/  LDC R16, c[0x0][0x278] ;  /* 0x00009e00ff107b82 */ /* 0x000e620000000800 */
[----:B---3--:R-:W-:Y:S01]  /*bbf0*/  IMAD R45, R0, 0xae, RZ ;  /* 0x000000ae002d7824 */ /* 0x008fe200078e02ff */
[-C--:B------:R-:W-:Y:S02]  /*bc00*/  IADD3 R42, P6, R43, R18.reuse, RZ ;  /* 0x000000122b2a7210 */ /* 0x080fe40007fde0ff */
[----:B------:R3:W-:Y:S01]  /*bc10*/  STG.E.U16 desc[UR12][R40.64], R20 ;  /* 0x0000001428007986 */ /* 0x0007e2000c10150c */
[----:B------:R-:W-:Y:S01]  /*bc20*/  PRMT R24, R59, 0x7632, R24 ;  /* 0x000076323b187816 */ /* 0x000fe20000000018 */
[----:B----4-:R-:W-:Y:S01]  /*bc30*/  IMAD R37, R73, 0x57, RZ ;  /* 0x0000005749257824 */ /* 0x010fe200078e02ff */
[-C--:B------:R-:W-:Y:S01]  /*bc40*/  LEA.HI.X.SX32 R43, R93, R19.reuse, 0x1, P6 ;  /* 0x000000135d2b7211 */ /* 0x080fe200030f0eff */
[----:B------:R-:W4:Y:S01]  /*bc50*/  LDC R6, c[0x0][0x278] ;  /* 0x00009e00ff067b82 */ /* 0x000f220000000800 */
[----:B------:R-:W-:Y:S01]  /*bc60*/  IADD3 R36, P5, R45, R18, RZ ;  /* 0x000000122d247210 */ /* 0x000fe20007fbe0ff */
[----:B--2---:R-:W-:Y:S01]  /*bc70*/  IMAD R39, R4, 0xb2, RZ ;  /* 0x000000b204277824 */ /* 0x004fe200078e02ff */
[----:B------:R-:W-:Y:S01]  /*bc80*/  PRMT R22, R53, 0x7632, R22 ;  /* 0x0000763235167816 */ /* 0x000fe20000000016 */
[----:B------:R2:W-:Y:S01]  /*bc90*/  STG.E.U16 desc[UR12][R42.64], R59 ;  /* 0x0000003b2a007986 */ /* 0x0005e2000c10150c */
[----:B------:R-:W-:-:S03]  /*bca0*/  LEA.HI.X.SX32 R37, R37, R19, 0x1, P5 ;  /* 0x0000001325257211 */ /* 0x000fc600028f0eff */
[----:B------:R-:W5:Y:S01]  /*bcb0*/  LDC R8, c[0x0][0x278] ;  /* 0x00009e00ff087b82 */ /* 0x000f620000000800 */
[----:B0-----:R-:W-:Y:S01]  /*bcc0*/  IMAD R47, R12, 0xb0, RZ ;  /* 0x000000b00c2f7824 */ /* 0x001fe200078e02ff */
[-C--:B---3--:R-:W-:Y:S01]  /*bcd0*/  IADD3 R40, P5, R39, R18.reuse, RZ ;  /* 0x0000001227287210 */ /* 0x088fe20007fbe0ff */
[----:B------:R-:W-:Y:S01]  /*bce0*/  IMAD R41, R73, 0x59, RZ ;  /* 0x0000005949297824 */ /* 0x000fe200078e02ff */
[----:B------:R0:W-:Y:S01]  /*bcf0*/  STG.E.U16 desc[UR12][R36.64], R24 ;  /* 0x0000001824007986 */ /* 0x0001e2000c10150c */
[----:B------:R-:W-:Y:S02]  /*bd00*/  PRMT R20, R52, 0x7632, R20 ;  /* 0x0000763234147816 */ /* 0x000fe40000000014 */
[----:B------:R-:W-:Y:S01]  /*bd10*/  IADD3 R38, P4, R47, R18, RZ ;  /* 0x000000122f267210 */ /* 0x000fe20007f9e0ff */
[----:B------:R-:W3:Y:S01]  /*bd20*/  LDC R0, c[0x0][0x278] ;  /* 0x00009e00ff007b82 */ /* 0x000ee20000000800 */
[----:B-1----:R-:W-:Y:S01]  /*bd30*/  IMAD R45, R16, 0xb4, RZ ;  /* 0x000000b4102d7824 */ /* 0x002fe200078e02ff */
[----:B------:R-:W-:-:S02]  /*bd40*/  LEA.HI.X.SX32 R41, R41, R19, 0x1, P5 ;  /* 0x0000001329297211 */ /* 0x000fc400028f0eff */
[-C--:B------:R-:W-:Y:S02]  /*bd50*/  LEA.HI.X.SX32 R39, R77, R19.reuse, 0x1, P4 ;  /* 0x000000134d277211 */ /* 0x080fe400020f0eff */
[-C--:B--2---:R-:W-:Y:S02]  /*bd60*/  IADD3 R42, P6, R45, R18.reuse, RZ ;  /* 0x000000122d2a7210 */ /* 0x084fe40007fde0ff */
[----:B------:R-:W1:Y:S01]  /*bd70*/  LDC R4, c[0x0][0x278] ;  /* 0x00009e00ff047b82 */ /* 0x000e620000000800 */
[----:B----4-:R-:W-:Y:S01]  /*bd80*/  IMAD R45, R6, 0xb6, RZ ;  /* 0x000000b6062d7824 */ /* 0x010fe200078e02ff */
[----:B------:R2:W-:Y:S01]  /*bd90*/  STG.E.U16 desc[UR12][R38.64], R52 ;  /* 0x0000003426007986 */ /* 0x0005e2000c10150c */
[----:B0-----:R-:W-:Y:S01]  /*bda0*/  IMAD R37, R73, 0x5b, RZ ;  /* 0x0000005b49257824 */ /* 0x001fe200078e02ff */
[-C--:B------:R-:W-:Y:S02]  /*bdb0*/  LEA.HI.X.SX32 R43, R89, R19.reuse, 0x1, P6 ;  /* 0x00000013592b7211 */ /* 0x080fe400030f0eff */
[----:B------:R-:W-:Y:S01]  /*bdc0*/  IADD3 R36, P5, R45, R18, RZ ;  /* 0x000000122d247210 */ /* 0x000fe20007fbe0ff */
[----:B------:R0:W-:Y:S01]  /*bdd0*/  STG.E.U16 desc[UR12][R40.64], R20 ;  /* 0x0000001428007986 */ /* 0x0001e2000c10150c */
[----:B------:R-:W4:Y:S01]  /*bde0*/  LDC R10, c[0x0][0x278] ;  /* 0x00009e00ff0a7b82 */ /* 0x000f220000000800 */
[----:B-----5:R-:W-:Y:S01]  /*bdf0*/  IMAD R47, R8, 0xb8, RZ ;  /* 0x000000b8082f7824 */ /* 0x020fe200078e02ff */
[----:B------:R-:W-:Y:S01]  /*be00*/  LEA.HI.X.SX32 R37, R37, R19, 0x1, P5 ;  /* 0x0000001325257211 */ /* 0x000fe200028f0eff */
[----:B------:R-:W-:Y:S01]  /*be10*/  STG.E.U16 desc[UR12][R42.64], R53 ;  /* 0x000000352a007986 */ /* 0x000fe2000c10150c */
[----:B------:R-:W-:-:S02]  /*be20*/  PRMT R24, R55, 0x7632, R24 ;  /* 0x0000763237187816 */ /* 0x000fc40000000018 */
[-C--:B--2---:R-:W-:Y:S01]  /*be30*/  IADD3 R38, P4, R47, R18.reuse, RZ ;  /* 0x000000122f267210 */ /* 0x084fe20007f9e0ff */
[----:B------:R2:W-:Y:S01]  /*be40*/  STG.E.U16 desc[UR12][R36.64], R22 ;  /* 0x0000001624007986 */ /* 0x0005e2000c10150c */
[----:B------:R-:W5:Y:S01]  /*be50*/  LDC R12, c[0x0][0x278] ;  /* 0x00009e00ff0c7b82 */ /* 0x000f620000000800 */
[----:B---3--:R-:W-:Y:S02]  /*be60*/  IMAD R39, R0, 0xba, RZ ;  /* 0x000000ba00277824 */ /* 0x008fe400078e02ff */
[----:B0-----:R-:W-:Y:S01]  /*be70*/  IMAD R41, R73, 0x5d, RZ ;  /* 0x0000005d49297824 */ /* 0x001fe200078e02ff */
[----:B------:R-:W-:Y:S02]  /*be80*/  PRMT R20, R54, 0x7632, R20 ;  /* 0x0000763236147816 */ /* 0x000fe40000000014 */
[----:B------:R-:W-:Y:S02]  /*be90*/  IADD3 R40, P5, R39, R18, RZ ;  /* 0x0000001227287210 */ /* 0x000fe40007fbe0ff */
[----:B------:R-:W0:Y:S01]  /*bea0*/  LDC R6, c[0x0][0x278] ;  /* 0x00009e00ff067b82 */ /* 0x000e220000000800 */
[----:B-1----:R-:W-:Y:S01]  /*beb0*/  IMAD R45, R4, 0xbe, RZ ;  /* 0x000000be042d7824 */ /* 0x002fe200078e02ff */
[-C--:B------:R-:W-:Y:S01]  /*bec0*/  LEA.HI.X.SX32 R39, R79, R19.reuse, 0x1, P4 ;  /* 0x000000134f277211 */ /* 0x080fe200020f0eff */
[----:B--2---:R-:W-:Y:S01]  /*bed0*/  IMAD R37, R73, 0x5f, RZ ;  /* 0x0000005f49257824 */ /* 0x004fe200078e02ff */
[----:B------:R-:W-:-:S02]  /*bee0*/  LEA.HI.X.SX32 R41, R41, R19, 0x1, P5 ;  /* 0x0000001329297211 */ /* 0x000fc400028f0eff */
[-C--:B------:R-:W-:Y:S01]  /*bef0*/  IADD3 R36, P5, R45, R18.reuse, RZ ;  /* 0x000000122d247210 */ /* 0x080fe20007fbe0ff */
[----:B------:R1:W-:Y:S01]  /*bf00*/  STG.E.U16 desc[UR12][R38.64], R54 ;  /* 0x0000003626007986 */ /* 0x0003e2000c10150c */
[----:B------:R-:W2:Y:S01]  /*bf10*/  LDC R16, c[0x0][0x278] ;  /* 0x00009e00ff107b82 */ /* 0x000ea20000000800 */
[----:B----4-:R-:W-:Y:S01]  /*bf20*/  IMAD R43, R10, 0xbc, RZ ;  /* 0x000000bc0a2b7824 */ /* 0x010fe200078e02ff */
[-C--:B------:R-:W-:Y:S01]  /*bf30*/  LEA.HI.X.SX32 R37, R37, R19.reuse, 0x1, P5 ;  /* 0x0000001325257211 */ /* 0x080fe200028f0eff */
[----:B------:R0:W-:Y:S01]  /*bf40*/  STG.E.U16 desc[UR12][R40.64], R20 ;  /* 0x0000001428007986 */ /* 0x0001e2000c10150c */
[----:B------:R-:W-:Y:S02]  /*bf50*/  PRMT R22, R61, 0x7632, R22 ;  /* 0x000076323d167816 */ /* 0x000fe40000000016 */
[----:B------:R-:W-:Y:S02]  /*bf60*/  IADD3 R42, P6, R43, R18, RZ ;  /* 0x000000122b2a7210 */ /* 0x000fe40007fde0ff */
[----:B------:R-:W3:Y:S01]  /*bf70*/  LDC R0, c[0x0][0x278] ;  /* 0x00009e00ff007b82 */ /* 0x000ee20000000800 */
[----:B-----5:R-:W-:Y:S01]  /*bf80*/  IMAD R47, R12, 0xc0, RZ ;  /* 0x000000c00c2f7824 */ /* 0x020fe200078e02ff */
[----:B------:R-:W-:Y:S01]  /*bf90*/  LEA.HI.X.SX32 R43, R81, R19, 0x1, P6 ;  /* 0x00000013512b7211 */ /* 0x000fe200030f0eff */
[----:B-1----:R-:W-:-:S03]  /*bfa0*/  IMAD R39, R73, 0x61, RZ ;  /* 0x0000006149277824 */ /* 0x002fc600078e02ff */
[-C--:B------:R-:W-:Y:S01]  /*bfb0*/  IADD3 R30, P4, R47, R18.reuse, RZ ;  /* 0x000000122f1e7210 */ /* 0x080fe20007f9e0ff */
[----:B------:R3:W-:Y:S01]  /*bfc0*/  STG.E.U16 desc[UR12][R42.64], R55 ;  /* 0x000000372a007986 */ /* 0x0007e2000c10150c */
[----:B------:R-:W1:Y:S01]  /*bfd0*/  LDC R4, c[0x0][0x278] ;  /* 0x00009e00ff047b82 */ /* 0x000e620000000800 */
[----:B0-----:R-:W-:Y:S01]  /*bfe0*/  IMAD R41, R6, 0xc2, RZ ;  /* 0x000000c206297824 */ /* 0x001fe200078e02ff */
[-C--:B------:R-:W-:Y:S01]  /*bff0*/  LEA.HI.X.SX32 R31, R31, R19.reuse, 0x1, P4 ;  /* 0x000000131f1f7211 */ /* 0x080fe200020f0eff */
[----:B------:R0:W-:Y:S01]  /*c000*/  STG.E.U16 desc[UR12][R36.64], R24 ;  /* 0x0000001824007986 */ /* 0x0001e2000c10150c */
[----:B------:R-:W-:Y:S02]  /*c010*/  PRMT R20, R60, 0x7632, R20 ;  /* 0x000076323c147816 */ /* 0x000fe40000000014 */
[----:B------:R-:W-:Y:S01]  /*c020*/  IADD3 R38, P5, R41, R18, RZ ;  /* 0x0000001229267210 */ /* 0x000fe20007fbe0ff */
[----:B------:R4:W-:Y:S01]  /*c030*/  STG.E.U16 desc[UR12][R30.64], R60 ;  /* 0x0000003c1e007986 */ /* 0x0009e2000c10150c */
[----:B------:R-:W5:Y:S01]  /*c040*/  LDC R8, c[0x0][0x278] ;  /* 0x00009e00ff087b82 */ /* 0x000f620000000800 */
[----:B--2---:R-:W-:Y:S01]  /*c050*/  IMAD R45, R16, 0xc4, RZ ;  /* 0x000000c4102d7824 */ /* 0x004fe200078e02ff */
[----:B------:R-:W-:-:S04]  /*c060*/  LEA.HI.X.SX32 R39, R39, R19, 0x1, P5 ;  /* 0x0000001327277211 */ /* 0x000fc800028f0eff */
[-C--:B------:R-:W-:Y:S01]  /*c070*/  IADD3 R40, P6, R45, R18.reuse, RZ ;  /* 0x000000122d287210 */ /* 0x080fe20007fde0ff */
[----:B------:R1:W-:Y:S01]  /*c080*/  STG.E.U16 desc[UR12][R38.64], R20 ;  /* 0x0000001426007986 */ /* 0x0003e2000c10150c */
[----:B------:R-:W2:Y:S01]  /*c090*/  LDC R10, c[0x0][0x278] ;  /* 0x00009e00ff0a7b82 */ /* 0x000ea20000000800 */
[----:B---3--:R-:W-:Y:S01]  /*c0a0*/  IMAD R43, R0, 0xc6, RZ ;  /* 0x000000c6002b7824 */ /* 0x008fe200078e02ff */
[-C--:B------:R-:W-:Y:S01]  /*c0b0*/  LEA.HI.X.SX32 R41, R85, R19.reuse, 0x1, P6 ;  /* 0x0000001355297211 */ /* 0x080fe200030f0eff */
[----:B0-----:R-:W-:Y:S01]  /*c0c0*/  IMAD R37, R73, 0x63, RZ ;  /* 0x0000006349257824 */ /* 0x001fe200078e02ff */
[----:B------:R-:W-:Y:S02]  /*c0d0*/  PRMT R24, R63, 0x7632, R24 ;  /* 0x000076323f187816 */ /* 0x000fe40000000018 */
[----:B----4-:R-:W-:Y:S01]  /*c0e0*/  IADD3 R30, P5, R43, R18, RZ ;  /* 0x000000122b1e7210 */ /* 0x010fe20007fbe0ff */
[----:B------:R2:W-:Y:S01]  /*c0f0*/  STG.E.U16 desc[UR12][R40.64], R61 ;  /* 0x0000003d28007986 */ /* 0x0005e2000c10150c */
[----:B------:R-:W0:Y:S02]  /*c100*/  LDC R6, c[0x0][0x278] ;  /* 0x00009e00ff067b82 */ /* 0x000e240000000800 */
[----:B------:R-:W-:Y:S01]  /*c110*/  LEA.HI.X.SX32 R31, R37, R19, 0x1, P5 ;  /* 0x00000013251f7211 */ /* 0x000fe200028f0eff */
[----:B-1----:R-:W-:Y:S01]  /*c120*/  IMAD R39, R4, 0xca, RZ ;  /* 0x000000ca04277824 */ /* 0x002fe200078e02ff */
[----:B------:R-:W-:Y:S01]  /*c130*/  PRMT R20, R62, 0x7632, R20 ;  /* 0x000076323e147816 */ /* 0x000fe20000000014 */
[----:B------:R-:W-:-:S02]  /*c140*/  IMAD R37, R73, 0x65, RZ ;  /* 0x0000006549257824 */ /* 0x000fc400078e02ff */
[----:B------:R1:W-:Y:S01]  /*c150*/  STG.E.U16 desc[UR12][R30.64], R22 ;  /* 0x000000161e007986 */ /* 0x0003e2000c10150c */
[----:B------:R-:W3:Y:S01]  /*c160*/  LDC R12, c[0x0][0x278] ;  /* 0x00009e00ff0c7b82 */ /* 0x000ee20000000800 */
[----:B-----5:R-:W-:Y:S01]  /*c170*/  IMAD R45, R8, 0xc8, RZ ;  /* 0x000000c8082d7824 */ /* 0x020fe200078e02ff */
[----:B------:R-:W-:-:S04]  /*c180*/  IADD3 R36, P5, R39, R18, RZ ;  /* 0x0000001227247210 */ /* 0x000fc80007fbe0ff */
[-C--:B------:R-:W-:Y:S02]  /*c190*/  IADD3 R32, P4, R45, R18.reuse, RZ ;  /* 0x000000122d207210 */ /* 0x080fe40007f9e0ff */
[----:B------:R-:W4:Y:S01]  /*c1a0*/  LDC R0, c[0x0][0x278] ;  /* 0x00009e00ff007b82 */ /* 0x000f220000000800 */
[----:B--2---:R-:W-:Y:S01]  /*c1b0*/  IMAD R41, R10, 0xcc, RZ ;  /* 0x000000cc0a297824 */ /* 0x004fe200078e02ff */
[-C--:B------:R-:W-:Y:S01]  /*c1c0*/  LEA.HI.X.SX32 R33, R33, R19.reuse, 0x1, P4 ;  /* 0x0000001321217211 */ /* 0x080fe200020f0eff */
[----:B-1----:R-:W-:Y:S01]  /*c1d0*/  IMAD R31, R73, 0x67, RZ ;  /* 0x00000067491f7824 */ /* 0x002fe200078e02ff */
[-C--:B------:R-:W-:Y:S02]  /*c1e0*/  LEA.HI.X.SX32 R37, R37, R19.reuse, 0x1, P5 ;  /* 0x0000001325257211 */ /* 0x080fe400028f0eff */
[-C--:B------:R-:W-:Y:S01]  /*c1f0*/  IADD3 R38, P6, R41, R18.reuse, RZ ;  /* 0x0000001229267210 */ /* 0x080fe20007fde0ff */
[----:B------:R1:W-:Y:S01]  /*c200*/  STG.E.U16 desc[UR12][R32.64], R62 ;  /* 0x0000003e20007986 */ /* 0x0003e2000c10150c */
[----:B------:R-:W2:Y:S01]  /*c210*/  LDC R4, c[0x0][0x278] ;  /* 0x00009e00ff047b82 */ /* 0x000ea20000000800 */
[----:B0-----:R-:W-:Y:S01]  /*c220*/  IMAD R41, R6, 0xce, RZ ;  /* 0x000000ce06297824 */ /* 0x001fe200078e02ff */
[-C--:B------:R-:W-:Y:S01]  /*c230*/  LEA.HI.X.SX32 R39, R75, R19.reuse, 0x1, P6 ;  /* 0x000000134b277211 */ /* 0x080fe200030f0eff */
[----:B------:R4:W-:Y:S03]  /*c240*/  STG.E.U16 desc[UR12][R36.64], R20 ;  /* 0x0000001424007986 */ /* 0x0009e6000c10150c */
[----:B------:R-:W-:Y:S01]  /*c250*/  IADD3 R30, P5, R41, R18, RZ ;  /* 0x00000012291e7210 */ /* 0x000fe20007fbe0ff */
[----:B------:R-:W-:Y:S01]  /*c260*/  STG.E.U16 desc[UR12][R38.64], R63 ;  /* 0x0000003f26007986 */ /* 0x000fe2000c10150c */
[----:B------:R-:W0:Y:S01]  /*c270*/  LDC R16, c[0x0][0x278] ;  /* 0x00009e00ff107b82 */ /* 0x000e220000000800 */
[----:B---3--:R-:W-:Y:S01]  /*c280*/  IMAD R43, R12, 0xd0, RZ ;  /* 0x000000d00c2b7824 */ /* 0x008fe200078e02ff */
[----:B------:R-:W-:Y:S01]  /*c290*/  LEA.HI.X.SX32 R31, R31, R19, 0x1, P5 ;  /* 0x000000131f1f7211 */ /* 0x000fe200028f0eff */
[----:B-1----:R-:W-:-:S03]  /*c2a0*/  IMAD R33, R73, 0x69, RZ ;  /* 0x0000006949217824 */ /* 0x002fc600078e02ff */
[-C--:B------:R-:W-:Y:S01]  /*c2b0*/  IADD3 R22, P4, R43, R18.reuse, RZ ;  /* 0x000000122b167210 */ /* 0x080fe20007f9e0ff */
[----:B------:R1:W-:Y:S01]  /*c2c0*/  STG.E.U16 desc[UR12][R30.64], R24 ;  /* 0x000000181e007986 */ /* 0x0003e2000c10150c */
[----:B------:R-:W3:Y:S01]  /*c2d0*/  LDC R8, c[0x0][0x278] ;  /* 0x00009e00ff087b82 */ /* 0x000ee20000000800 */
[----:B----4-:R-:W-:Y:S01]  /*c2e0*/  IMAD R37, R0, 0xd2, RZ ;  /* 0x000000d200257824 */ /* 0x010fe200078e02ff */
[-C--:B------:R-:W-:Y:S02]  /*c2f0*/  LEA.HI.X.SX32 R23, R23, R19.reuse, 0x1, P4 ;  /* 0x0000001317177211 */ /* 0x080fe400020f0eff */
[----:B------:R-:W-:Y:S02]  /*c300*/  PRMT R20, R64, 0x7632, R20 ;  /* 0x0000763240147816 */ /* 0x000fe40000000014 */
[----:B------:R-:W-:Y:S01]  /*c310*/  IADD3 R32, P5, R37, R18, RZ ;  /* 0x0000001225207210 */ /* 0x000fe20007fbe0ff */
[----:B------:R4:W-:Y:S01]  /*c320*/  STG.E.U16 desc[UR12][R22.64], R64 ;  /* 0x0000004016007986 */ /* 0x0009e2000c10150c */
[----:B------:R-:W5:Y:S01]  /*c330*/  LDC R6, c[0x0][0x278] ;  /* 0x00009e00ff067b82 */ /* 0x000f620000000800 */
[----:B--2---:R-:W-:Y:S01]  /*c340*/  IMAD R37, R4, 0xd6, RZ ;  /* 0x000000d604257824 */ /* 0x004fe200078e02ff */
[----:B------:R-:W-:Y:S01]  /*c350*/  LEA.HI.X.SX32 R33, R33, R19, 0x1, P5 ;  /* 0x0000001321217211 */ /* 0x000fe200028f0eff */
[----:B-1----:R-:W-:-:S04]  /*c360*/  IMAD R31, R73, 0x6b, RZ ;  /* 0x0000006b491f7824 */ /* 0x002fc800078e02ff */
[----:B------:R5:W-:Y:S01]  /*c370*/  STG.E.U16 desc[UR12][R32.64], R20 ;  /* 0x0000001420007986 */ /* 0x000be2000c10150c */
[----:B------:R-:W1:Y:S01]  /*c380*/  LDC R10, c[0x0][0x278] ;  /* 0x00009e00ff0a7b82 */ /* 0x000e620000000800 */
[----:B0-----:R-:W-:Y:S01]  /*c390*/  IMAD R41, R16, 0xd4, RZ ;  /* 0x000000d410297824 */ /* 0x001fe200078e02ff */
[----:B----4-:R-:W-:-:S04]  /*c3a0*/  IADD3 R22, P5, R37, R18, RZ ;  /* 0x0000001225167210 */ /* 0x010fc80007fbe0ff */
[-C--:B------:R-:W-:Y:S02]  /*c3b0*/  IADD3 R34, P6, R41, R18.reuse, RZ ;  /* 0x0000001229227210 */ /* 0x080fe40007fde0ff */
[----:B------:R-:W0:Y:S01]  /*c3c0*/  LDC R0, c[0x0][0x278] ;  /* 0x00009e00ff007b82 */ /* 0x000e220000000800 */
[----:B---3--:R-:W-:Y:S01]  /*c3d0*/  IMAD R39, R8, 0xd8, RZ ;  /* 0x000000d808277824 */ /* 0x008fe200078e02ff */
[-C--:B------:R-:W-:Y:S02]  /*c3e0*/  LEA.HI.X.SX32 R35, R35, R19.reuse, 0x1, P6 ;  /* 0x0000001323237211 */ /* 0x080fe400030f0eff */
[-C--:B------:R-:W-:Y:S01]  /*c3f0*/  LEA.HI.X.SX32 R23, R31, R19.reuse, 0x1, P5 ;  /* 0x000000131f177211 */ /* 0x080fe200028f0eff */
[----:B------:R-:W-:Y:S01]  /*c400*/  IMAD R31, R73, 0x6d, RZ ;  /* 0x0000006d491f7824 */ /* 0x000fe200078e02ff */
[----:B------:R-:W-:Y:S01]  /*c410*/  IADD3 R24, P4, R39, R18, RZ ;  /* 0x0000001227187210 */ /* 0x000fe20007f9e0ff */
[----:B------:R1:W-:Y:S01]  /*c420*/  STG.E.U16 desc[UR12][R34.64], R65 ;  /* 0x0000004122007986 */ /* 0x0003e2000c10150c */
[----:B------:R-:W2:Y:S01]  /*c430*/  LDC R12, c[0x0][0x278] ;  /* 0x00009e00ff0c7b82 */ /* 0x000ea20000000800 */
[----:B-----5:R-:W-:Y:S01]  /*c440*/  IMAD R33, R6, 0xda, RZ ;  /* 0x000000da06217824 */ /* 0x020fe200078e02ff */
[----:B------:R-:W-:Y:S01]  /*c450*/  LEA.HI.X.SX32 R25, R25, R19, 0x1, P4 ;  /* 0x0000001319197211 */ /* 0x000fe200020f0eff */
[----:B------:R3:W-:Y:S01]  /*c460*/  STG.E.U16 desc[UR12][R22.64], R28 ;  /* 0x0000001c16007986 */ /* 0x0007e2000c10150c */
[----:B------:R-:W-:-:S02]  /*c470*/  PRMT R20, R66, 0x7632, R20 ;  /* 0x0000763242147816 */ /* 0x000fc40000000014 */
[----:B------:R-:W-:Y:S01]  /*c480*/  IADD3 R30, P5, R33, R18, RZ ;  /* 0x00000012211e7210 */ /* 0x000fe20007fbe0ff */
[----:B------:R4:W-:Y:S01]  /*c490*/  STG.E.U16 desc[UR12][R24.64], R66 ;  /* 0x0000004218007986 */ /* 0x0009e2000c10150c */
[----:B------:R-:W5:Y:S01]  /*c4a0*/  LDC R4, c[0x0][0x278] ;  /* 0x00009e00ff047b82 */ /* 0x000f620000000800 */
[----:B------:R-:W-:Y:S01]  /*c4b0*/  PRMT R32, R67, 0x7632, R32 ;  /* 0x0000763243207816 */ /* 0x000fe20000000020 */
[----:B-1----:R-:W-:Y:S01]  /*c4c0*/  IMAD R35, R10, 0xdc, RZ ;  /* 0x000000dc0a237824 */ /* 0x002fe200078e02ff */
[----:B------:R-:W-:Y:S01]  /*c4d0*/  LEA.HI.X.SX32 R31, R31, R19, 0x1, P5 ;  /* 0x000000131f1f7211 */ /* 0x000fe200028f0eff */
[----:B---3--:R-:W-:-:S04]  /*c4e0*/  IMAD R23, R73, 0x6f, RZ ;  /* 0x0000006f49177824 */ /* 0x008fc800078e02ff */
[----:B------:R-:W1:Y:S01]  /*c4f0*/  LDC R16, c[0x0][0x278] ;  /* 0x00009e00ff107b82 */ /* 0x000e620000000800 */
[----:B0-----:R-:W-:Y:S01]  /*c500*/  IMAD R33, R0, 0xde, RZ ;  /* 0x000000de00217824 */ /* 0x001fe200078e02ff */
[-C--:B------:R-:W-:Y:S01]  /*c510*/  IADD3 R26, P6, R35, R18.reuse, RZ ;  /* 0x00000012231a7210 */ /* 0x080fe20007fde0ff */
[----:B------:R5:W-:Y:S01]  /*c520*/  STG.E.U16 desc[UR12][R30.64], R20 ;  /* 0x000000141e007986 */ /* 0x000be2000c10150c */
[----:B----4-:R-:W-:Y:S01]  /*c530*/  IMAD R25, R73, 0x71, RZ ;  /* 0x0000007149197824 */ /* 0x010fe200078e02ff */
[----:B------:R-:W-:Y:S02]  /*c540*/  PRMT R28, R68, 0x7632, R28 ;  /* 0x00007632441c7816 */ /* 0x000fe4000000001c */
[----:B------:R-:W-:Y:S01]  /*c550*/  LEA.HI.X.SX32 R27, R27, R19, 0x1, P6 ;  /* 0x000000131b1b7211 */ /* 0x000fe200030f0eff */
[----:B------:R-:W0:Y:S01]  /*c560*/  LDC R6, c[0x0][0x278] ;  /* 0x00009e00ff067b82 */ /* 0x000e220000000800 */
[----:B--2---:R-:W-:Y:S01]  /*c570*/  IMAD R35, R12, 0xe0, RZ ;  /* 0x000000e00c237824 */ /* 0x004fe200078e02ff */
[----:B------:R-:W-:-:S02]  /*c580*/  IADD3 R22, P5, R33, R18, RZ ;  /* 0x0000001221167210 */ /* 0x000fc40007fbe0ff */
[----:B------:R2:W-:Y:S02]  /*c590*/  STG.E.U16 desc[UR12][R26.64], R67 ;  /* 0x000000431a007986 */ /* 0x0005e4000c10150c */
[-C--:B------:R-:W-:Y:S02]  /*c5a0*/  IADD3 R12, P4, R35, R18.reuse, RZ ;  /* 0x00000012230c7210 */ /* 0x080fe40007f9e0ff */
[----:B------:R-:W3:Y:S01]  /*c5b0*/  LDC R8, c[0x0][0x278] ;  /* 0x00009e00ff087b82 */ /* 0x000ee20000000800 */
[----:B-----5:R-:W-:Y:S01]  /*c5c0*/  IMAD R31, R4, 0xe2, RZ ;  /* 0x000000e2041f7824 */ /* 0x020fe200078e02ff */
[-C--:B------:R-:W-:Y:S02]  /*c5d0*/  LEA.HI.X.SX32 R23, R23, R19.reuse, 0x1, P5 ;  /* 0x0000001317177211 */ /* 0x080fe400028f0eff */
[-C--:B------:R-:W-:Y:S02]  /*c5e0*/  LEA.HI.X.SX32 R13, R13, R19.reuse, 0x1, P4 ;  /* 0x000000130d0d7211 */ /* 0x080fe400020f0eff */
[----:B------:R-:W-:Y:S01]  /*c5f0*/  IADD3 R24, P5, R31, R18, RZ ;  /* 0x000000121f187210 */ /* 0x000fe20007fbe0ff */
[----:B------:R4:W-:Y:S01]  /*c600*/  STG.E.U16 desc[UR12][R22.64], R32 ;  /* 0x0000002016007986 */ /* 0x0009e2000c10150c */
[----:B------:R-:W5:Y:S01]  /*c610*/  LDC R0, c[0x0][0x278] ;  /* 0x00009e00ff007b82 */ /* 0x000f620000000800 */
[----:B-1----:R-:W-:Y:S01]  /*c620*/  IMAD R33, R16, 0xe4, RZ ;  /* 0x000000e410217824 */ /* 0x002fe200078e02ff */
[----:B------:R-:W-:Y:S01]  /*c630*/  LEA.HI.X.SX32 R25, R25, R19, 0x1, P5 ;  /* 0x0000001319197211 */ /* 0x000fe200028f0eff */
[----:B------:R1:W-:Y:S01]  /*c640*/  STG.E.U16 desc[UR12][R12.64], R68 ;  /* 0x000000440c007986 */ /* 0x0003e2000c10150c */
[----:B------:R-:W-:-:S02]  /*c650*/  PRMT R30, R69, 0x7632, R30 ;  /* 0x00007632451e7816 */ /* 0x000fc4000000001e */
[-C--:B--2---:R-:W-:Y:S01]  /*c660*/  IADD3 R26, P6, R33, R18.reuse, RZ ;  /* 0x00000012211a7210 */ /* 0x084fe20007fde0ff */
[----:B------:R-:W-:Y:S01]  /*c670*/  STG.E.U16 desc[UR12][R24.64], R28 ;  /* 0x0000001c18007986 */ /* 0x000fe2000c10150c */
[----:B------:R-:W2:Y:S02]  /*c680*/  LDC R10, c[0x0][0x278] ;  /* 0x00009e00ff0a7b82 */ /* 0x000ea40000000800 */
[-C--:B------:R-:W-:Y:S01]  /*c690*/  LEA.HI.X.SX32 R27, R29, R19.reuse, 0x1, P6 ;  /* 0x000000131d1b7211 */ /* 0x080fe200030f0eff */
[----:B0-----:R-:W-:Y:S01]  /*c6a0*/  IMAD R29, R6, 0xe6, RZ ;  /* 0x000000e6061d7824 */ /* 0x001fe200078e02ff */
[----:B----4-:R-:W-:Y:S01]  /*c6b0*/  PRMT R32, R70, 0x7632, R32 ;  /* 0x0000763246207816 */ /* 0x010fe20000000020 */
[----:B------:R-:W-:Y:S02]  /*c6c0*/  IMAD R23, R73, 0x73, RZ ;  /* 0x0000007349177824 */ /* 0x000fe400078e02ff */
[----:B------:R-:W-:Y:S01]  /*c6d0*/  STG.E.U16 desc[UR12][R26.64], R69 ;  /* 0x000000451a007986 */ /* 0x000fe2000c10150c */
[----:B------:R-:W0:Y:S01]  /*c6e0*/  LDC R4, c[0x0][0x278] ;  /* 0x00009e00ff047b82 */ /* 0x000e220000000800 */
[----:B---3--:R-:W-:Y:S01]  /*c6f0*/  IMAD R31, R8, 0xe8, RZ ;  /* 0x000000e8081f7824 */ /* 0x008fe200078e02ff */
[-C--:B-1----:R-:W-:Y:S01]  /*c700*/  IADD3 R12, P5, R29, R18.reuse, RZ ;  /* 0x000000121d0c7210 */ /* 0x082fe20007fbe0ff */
[----:B------:R-:W1:Y:S03]  /*c710*/  LDS.128 R24, [R252] ;  /* 0x00000000fc187984 */ /* 0x000e660000000c00 */
[----:B------:R-:W-:Y:S01]  /*c720*/  LEA.HI.X.SX32 R13, R23, R19, 0x1, P5 ;  /* 0x00000013170d7211 */ /* 0x000fe200028f0eff */
[----:B------:R-:W-:Y:S01]  /*c730*/  IMAD R23, R73, 0x75, RZ ;  /* 0x0000007549177824 */ /* 0x000fe200078e02ff */
[----:B------:R-:W3:Y:S01]  /*c740*/  LDC R16, c[0x0][0x278] ;  /* 0x00009e00ff107b82 */ /* 0x000ee20000000800 */
[----:B-----5:R-:W-:Y:S01]  /*c750*/  IMAD R33, R0, 0xea, RZ ;  /* 0x000000ea00217824 */ /* 0x020fe200078e02ff */
[-C--:B------:R-:W-:Y:S01]  /*c760*/  IADD3 R8, P4, R31, R18.reuse, RZ ;  /* 0x000000121f087210 */ /* 0x080fe20007f9e0ff */
[----:B------:R4:W-:Y:S03]  /*c770*/  STG.E.U16 desc[UR12][R12.64], R30 ;  /* 0x0000001e0c007986 */ /* 0x0009e6000c10150c */
[----:B------:R-:W-:-:S02]  /*c780*/  IADD3 R22, P5, R33, R18, RZ ;  /* 0x0000001221167210 */ /* 0x000fc40007fbe0ff */
[----:B------:R-:W5:Y:S01]  /*c790*/  LDC R20, c[0x0][0x278] ;  /* 0x00009e00ff147b82 */ /* 0x000f620000000800 */
[----:B--2---:R-:W-:Y:S01]  /*c7a0*/  IMAD R29, R10, 0xec, RZ ;  /* 0x000000ec0a1d7824 */ /* 0x004fe200078e02ff */
[-C--:B------:R-:W-:Y:S02]  /*c7b0*/  LEA.HI.X.SX32 R9, R9, R19.reuse, 0x1, P4 ;  /* 0x0000001309097211 */ /* 0x080fe400020f0eff */
[-C--:B------:R-:W-:Y:S02]  /*c7c0*/  LEA.HI.X.SX32 R23, R23, R19.reuse, 0x1, P5 ;  /* 0x0000001317177211 */ /* 0x080fe400028f0eff */
[----:B------:R-:W-:Y:S01]  /*c7d0*/  IADD3 R10, P6, R29, R18, RZ ;  /* 0x000000121d0a7210 */ /* 0x000fe20007fde0ff */
[----:B------:R2:W-:Y:S01]  /*c7e0*/  STG.E.U16 desc[UR12][R8.64], R70 ;  /* 0x0000004608007986 */ /* 0x0005e2000c10150c */
[----:B------:R-:W1:Y:S01]  /*c7f0*/  LDC R6, c[0x0][0x278] ;  /* 0x00009e00ff067b82 */ /* 0x000e620000000800 */
[----:B0-----:R-:W-:Y:S01]  /*c800*/  IMAD R29, R4, 0xee, RZ ;  /* 0x000000ee041d7824 */ /* 0x001fe200078e02ff */
[----:B------:R-:W-:Y:S01]  /*c810*/  LEA.HI.X.SX32 R11, R11, R19, 0x1, P6 ;  /* 0x000000130b0b7211 */ /* 0x000fe200030f0eff */
[----:B------:R-:W-:Y:S01]  /*c820*/  STG.E.U16 desc[UR12][R22.64], R32 ;  /* 0x0000002016007986 */ /* 0x000fe2000c10150c */
[----:B----4-:R-:W-:Y:S01]  /*c830*/  IMAD R13, R73, 0x77, RZ ;  /* 0x00000077490d7824 */ /* 0x010fe200078e02ff */
[----:B------:R-:W-:-:S02]  /*c840*/  PRMT R33, R71, 0x7632, R33 ;  /* 0x0000763247217816 */ /* 0x000fc40000000021 */
[----:B------:R-:W-:Y:S01]  /*c850*/  IADD3 R12, P4, R29, R18, RZ ;  /* 0x000000121d0c7210 */ /* 0x000fe20007f9e0ff */
[----:B------:R-:W0:Y:S01]  /*c860*/  LDC R0, c[0x0][0x278] ;  /* 0x00009e00ff007b82 */ /* 0x000e220000000800 */
[----:B---3--:R-:W-:Y:S01]  /*c870*/  IMAD R31, R16, 0xf0, RZ ;  /* 0x000000f0101f7824 */ /* 0x008fe200078e02ff */
[----:B------:R3:W-:Y:S01]  /*c880*/  STG.E.U16 desc[UR12][R10.64], R71 ;  /* 0x000000470a007986 */ /* 0x0007e2000c10150c */
[----:B------:R-:W-:-:S03]  /*c890*/  LEA.HI.X.SX32 R13, R13, R19, 0x1, P4 ;  /* 0x000000130d0d7211 */ /* 0x000fc600020f0eff */
[-C--:B--2---:R-:W-:Y:S02]  /*c8a0*/  IADD3 R8, P5, R31, R18.reuse, RZ ;  /* 0x000000121f087210 */ /* 0x084fe40007fbe0ff */
[----:B------:R-:W2:Y:S01]  /*c8b0*/  LDC R4, c[0x0][0x278] ;  /* 0x00009e00ff047b82 */ /* 0x000ea20000000800 */
[----:B-----5:R-:W-:Y:S01]  /*c8c0*/  IMAD R9, R20, 0xf2, RZ ;  /* 0x000000f214097824 */ /* 0x020fe200078e02ff */
[----:B------:R4:W-:Y:S04]  /*c8d0*/  STG.E.U16 desc[UR12][R12.64], R33 ;  /* 0x000000210c007986 */ /* 0x0009e8000c10150c */
[----:B---3--:R-:W-:Y:S01]  /*c8e0*/  IADD3 R10, P4, R9, R18, RZ ;  /* 0x00000012090a7210 */ /* 0x008fe20007f9e0ff */
[----:B------:R-:W-:Y:S01]  /*c8f0*/  IMAD R11, R73, 0x79, RZ ;  /* 0x00000079490b7824 */ /* 0x000fe200078e02ff */
[----:B------:R-:W3:Y:S01]  /*c900*/  LDC R28, c[0x0][0x278] ;  /* 0x00009e00ff1c7b82 */ /* 0x000ee20000000800 */
[----:B-1----:R-:W-:Y:S01]  /*c910*/  IMAD R23, R6, 0xf4, RZ ;  /* 0x000000f406177824 */ /* 0x002fe200078e02ff */
[-C--:B------:R-:W-:Y:S01]  /*c920*/  LEA.HI.X.SX32 R9, R3, R19.reuse, 0x1, P5 ;  /* 0x0000001303097211 */ /* 0x080fe200028f0eff */
[----:B------:R-:W-:Y:S01]  /*c930*/  IMAD R3, R73, 0x7b, RZ ;  /* 0x0000007b49037824 */ /* 0x000fe200078e02ff */
[----:B------:R-:W-:-:S02]  /*c940*/  LEA.HI.X.SX32 R11, R11, R19, 0x1, P4 ;  /* 0x000000130b0b7211 */ /* 0x000fc400020f0eff */
[-C--:B------:R-:W-:Y:S01]  /*c950*/  IADD3 R20, P5, R23, R18.reuse, RZ ;  /* 0x0000001217147210 */ /* 0x080fe20007fbe0ff */
[----:B------:R-:W-:Y:S01]  /*c960*/  STG.E.U16 desc[UR12][R8.64], R24 ;  /* 0x0000001808007986 */ /* 0x000fe2000c10150c */
[----:B------:R-:W1:Y:S01]  /*c970*/  LDC R16, c[0x0][0x278] ;  /* 0x00009e00ff107b82 */ /* 0x000e620000000800 */
[----:B0-----:R-:W-:Y:S01]  /*c980*/  IMAD R23, R0, 0xf6, RZ ;  /* 0x000000f600177824 */ /* 0x001fe200078e02ff */
[----:B----4-:R-:W-:Y:S02]  /*c990*/  PRMT R13, R24, 0x7632, R13 ;  /* 0x00007632180d7816 */ /* 0x010fe4000000000d */
[----:B------:R-:W-:Y:S02]  /*c9a0*/  LEA.HI.X.SX32 R21, R21, R19, 0x1, P5 ;  /* 0x0000001315157211 */ /* 0x000fe400028f0eff */
[-C--:B------:R-:W-:Y:S01]  /*c9b0*/  IADD3 R12, P4, R23, R18.reuse, RZ ;  /* 0x00000012170c7210 */ /* 0x080fe20007f9e0ff */
[----:B------:R0:W-:Y:S01]  /*c9c0*/  STG.E.U16 desc[UR12][R10.64], R13 ;  /* 0x0000000d0a007986 */ /* 0x0001e2000c10150c */
[----:B------:R-:W4:Y:S01]  /*c9d0*/  LDC R22, c[0x0][0x278] ;  /* 0x00009e00ff167b82 */ /* 0x000f220000000800 */
[----:B--2---:R-:W-:Y:S01]  /*c9e0*/  IMAD R29, R4, 0xf8, RZ ;  /* 0x000000f8041d7824 */ /* 0x004fe200078e02ff */
[----:B------:R-:W-:Y:S01]  /*c9f0*/  PRMT R0, R25, 0x7632, R0 ;  /* 0x0000763219007816 */ /* 0x000fe20000000000 */
[----:B------:R-:W-:Y:S03]  /*ca00*/  STG.E.U16 desc[UR12][R20.64], R25 ;  /* 0x0000001914007986 */ /* 0x000fe6000c10150c */
[----:B------:R-:W-:Y:S01]  /*ca10*/  IADD3 R6, P5, R29, R18, RZ ;  /* 0x000000121d067210 */ /* 0x000fe20007fbe0ff */
[----:B---3--:R-:W-:-:S03]  /*ca20*/  IMAD R23, R28, 0xfa, RZ ;  /* 0x000000fa1c177824 */ /* 0x008fc600078e02ff */
[-C--:B------:R-:W-:Y:S02]  /*ca30*/  LEA.HI.X.SX32 R7, R7, R19.reuse, 0x1, P5 ;  /* 0x0000001307077211 */ /* 0x080fe400028f0eff */
[----:B0-----:R-:W-:Y:S01]  /*ca40*/  LEA.HI.X.SX32 R13, R3, R19, 0x1, P4 ;  /* 0x00000013030d7211 */ /* 0x001fe200020f0eff */
[----:B------:R-:W-:Y:S01]  /*ca50*/  IMAD R3, R73, 0x7d, RZ ;  /* 0x0000007d49037824 */ /* 0x000fe200078e02ff */
[----:B------:R-:W-:Y:S01]  /*ca60*/  IADD3 R8, P4, R23, R18, RZ ;  /* 0x0000001217087210 */ /* 0x000fe20007f9e0ff */
[----:B------:R-:W-:Y:S02]  /*ca70*/  IMAD R73, R73, 0x7f, RZ ;  /* 0x0000007f49497824 */ /* 0x000fe400078e02ff */
[----:B-1----:R-:W-:Y:S01]  /*ca80*/  IMAD R9, R16, 0xfc, RZ ;  /* 0x000000fc10097824 */ /* 0x002fe200078e02ff */
[----:B------:R0:W-:Y:S01]  /*ca90*/  STG.E.U16 desc[UR12][R12.64], R0 ;  /* 0x000000000c007986 */ /* 0x0001e2000c10150c */
[----:B------:R-:W-:-:S03]  /*caa0*/  SHF.L.U32 R16, R218, 0x1, RZ ;  /* 0x00000001da107819 */ /* 0x000fc600000006ff */
[-C--:B------:R-:W-:Y:S01]  /*cab0*/  IADD3 R4, P5, R9, R18.reuse, RZ ;  /* 0x0000001209047210 */ /* 0x080fe20007fbe0ff */
[----:B------:R1:W-:Y:S01]  /*cac0*/  STG.E.U16 desc[UR12][R6.64], R26 ;  /* 0x0000001a06007986 */ /* 0x0003e2000c10150c */
[----:B----4-:R-:W-:Y:S01]  /*cad0*/  IMAD R11, R22, 0xfe, RZ ;  /* 0x000000fe160b7824 */ /* 0x010fe200078e02ff */
[-C--:B------:R-:W-:Y:S02]  /*cae0*/  LEA.HI.X.SX32 R9, R3, R19.reuse, 0x1, P4 ;  /* 0x0000001303097211 */ /* 0x080fe400020f0eff */
[----:B------:R-:W-:Y:S02]  /*caf0*/  LEA.HI.X.SX32 R5, R5, R19, 0x1, P5 ;  /* 0x0000001305057211 */ /* 0x000fe400028f0eff */
[----:B------:R-:W-:Y:S02]  /*cb00*/  IADD3 R10, P4, R11, R18, RZ ;  /* 0x000000120b0a7210 */ /* 0x000fe40007f9e0ff */
[----:B0-----:R-:W-:Y:S02]  /*cb10*/  PRMT R13, R26, 0x7632, R13 ;  /* 0x000076321a0d7816 */ /* 0x001fe4000000000d */
[----:B------:R-:W-:-:S02]  /*cb20*/  PRMT R18, R27, 0x7632, R18 ;  /* 0x000076321b127816 */ /* 0x000fc40000000012 */
[----:B------:R-:W-:Y:S01]  /*cb30*/  LEA.HI.X.SX32 R11, R73, R19, 0x1, P4 ;  /* 0x00000013490b7211 */ /* 0x000fe200020f0eff */
[----:B------:R0:W-:Y:S01]  /*cb40*/  STG.E.U16 desc[UR12][R8.64], R13 ;  /* 0x0000000d08007986 */ /* 0x0001e2000c10150c */
[----:B------:R-:W-:Y:S02]  /*cb50*/  FSEL R3, R82, -INF , P2 ;  /* 0xff80000052037808 */ /* 0x000fe40001000000 */
[----:B------:R-:W-:Y:S01]  /*cb60*/  FSEL R12, R87, -INF , P3 ;  /* 0xff800000570c7808 */ /* 0x000fe20001800000 */
[----:B------:R2:W-:Y:S01]  /*cb70*/  STG.E.U16 desc[UR12][R4.64], R27 ;  /* 0x0000001b04007986 */ /* 0x0005e2000c10150c */
[----:B------:R-:W-:Y:S02]  /*cb80*/  FSEL R0, R83, -INF , P1 ;  /* 0xff80000053007808 */ /* 0x000fe40000800000 */
[----:B-1----:R-:W-:Y:S01]  /*cb90*/  FSEL R7, R86, -INF , P0 ;  /* 0xff80000056077808 */ /* 0x002fe20000000000 */
[----:B------:R-:W-:Y:S01]  /*cba0*/  STG.E.U16 desc[UR12][R10.64], R18 ;  /* 0x000000120a007986 */ /* 0x000fe2000c10150c */
[----:B------:R-:W-:Y:S01]  /*cbb0*/  FFMA R12, R12, 0.69314718246459960938, R17 ;  /* 0x3f3172180c0c7823 */ /* 0x000fe20000000011 */
[----:B------:R-:W-:Y:S01]  /*cbc0*/  FFMA R6, R0, 0.69314718246459960938, R15 ;  /* 0x3f31721800067823 */ /* 0x000fe2000000000f */
[----:B------:R-:W-:-:S04]  /*cbd0*/  IMAD.HI R0, R216, 0x4, RZ ;  /* 0x00000004d8007827 */ /* 0x000fc800078e02ff */
[----:B0-----:R-:W-:Y:S01]  /*cbe0*/  FFMA R13, R3, 0.69314718246459960938, R176 ;  /* 0x3f317218030d7823 */ /* 0x001fe200000000b0 */
[----:B------:R-:W-:Y:S01]  /*cbf0*/  LOP3.LUT R3, R16, 0x1f8, RZ, 0xc0, !PT ;  /* 0x000001f810037812 */ /* 0x000fe200078ec0ff */
[----:B------:R-:W-:Y:S01]  /*cc00*/  BAR.SYNC.DEFER_BLOCKING 0x0 ;  /* 0x0000000000007b1d */ /* 0x000fe20000010000 */
[----:B------:R-:W-:Y:S01]  /*cc10*/  FFMA R7, R7, 0.69314718246459960938, R14 ;  /* 0x3f31721807077823 */ /* 0x000fe2000000000e */
[----:B--2---:R-:W-:-:S06]  /*cc20*/  IMAD.SHL.U32 R5, R216, 0x4, RZ ;  /* 0x00000004d8057824 */ /* 0x004fcc00078e00ff */
[----:B------:R-:W0:Y:S01]  /*cc30*/  LDC.64 R14, c[0x0][0x230] ;  /* 0x00008c00ff0e7b82 */ /* 0x000e220000000a00 */
[----:B------:R-:W-:Y:S04]  /*cc40*/  STS.64 [R3+UR9], R12 ;  /* 0x0000000c03007988 */ /* 0x000fe80008000a09 */
[----:B------:R-:W-:Y:S03]  /*cc50*/  STS.64 [R3+UR9+0x200], R6 ;  /* 0x0002000603007988 */ /* 0x000fe60008000a09 */
[----:B------:R-:W-:Y:S01]  /*cc60*/  BAR.SYNC.DEFER_BLOCKING 0x0 ;  /* 0x0000000000007b1d */ /* 0x000fe20000010000 */
[----:B0-----:R-:W-:-:S04]  /*cc70*/  IADD3 R4, P0, P1, R5, UR6, R14 ;  /* 0x0000000605047c10 */ /* 0x001fc8000f91e00e */
[----:B------:R-:W-:Y:S01]  /*cc80*/  IADD3.X R5, R0, UR5, R15, P0, P1 ;  /* 0x0000000500057c10 */ /* 0x000fe200087e240f */
[----:B------:R-:W0:Y:S04]  /*cc90*/  LDS R9, [R2] ;  /* 0x0000000002097984 */ /* 0x000e280000000800 */
[----:B0-----:R-:W-:Y:S01]  /*cca0*/  STG.E desc[UR12][R4.64], R9 ;  /* 0x0000000904007986 */ /* 0x001fe2000c10190c */
[----:B------:R-:W-:Y:S05]  /*ccb0*/  EXIT ;  /* 0x000000000000794d */ /* 0x000fea0003800000 */
.L_x_2:
[----:B------:R-:W-:-:S00]  /*ccc0*/  BRA `(.L_x_2) ;  /* 0xfffffffc00fc7947 */ /* 0x000fc0000383ffff */
[----:B------:R-:W-:-:S00]  /*ccd0*/  NOP ;  /* 0x0000000000007918 */ /* 0x000fc00000000000 */
        /* <DEDUP_REMOVED lines=10> */
.L_x_3:


//--------------------- .nv.global.init           --------------------------
	.section	.nv.global.init,"aw",@progbits
.nv.global.init:
	.type		_$_str,@object
	.size		_$_str,(.L_0 - _$_str)
_$_str:
        /*0000*/ 	.byte	0x5f, 0x5f, 0x43, 0x55, 0x44, 0x41, 0x5f, 0x46, 0x54, 0x5a, 0x00
.L_0:


//--------------------- .nv.shared.attn_fwd       --------------------------
	.section	.nv.shared.attn_fwd,"aw",@nobits
	.sectionflags	@""
	.align	16
	.zero		1024


//--------------------- .nv.shared.reserved.0     --------------------------
	.section	.nv.shared.reserved.0,"aw",@nobits
	.weak		__nv_reservedSMEM_offset_0_alias
	.size		__nv_reservedSMEM_offset_0_alias, 0, 0
	.other		__nv_reservedSMEM_offset_0_alias,@"STO_CUDA_RESERVED_SHARED STV_DEFAULT"
__nv_reservedSMEM_offset_0_alias:
	.zero		0


//--------------------- .nv.constant0.attn_fwd    --------------------------
	.section	.nv.constant0.attn_fwd,"a",@progbits
	.sectionflags	@""
	.align	4
.nv.constant0.attn_fwd:
	.zero		664


//--------------------- SYMBOLS --------------------------

	.type		.nv.reservedSmem.offset0,@object
	.size		.nv.reservedSmem.offset0,0x4
